// auto-generated by cutlass_sweep.gemm — config: {"arch": "sm_90", "cluster_m": 1, "cluster_n": 1, "dtype": "e5m2", "stages": 3, "tile_k": 32, "tile_m": 128, "tile_n": 128}
#include "cutlass/cutlass.h"
#include "cutlass/gemm/collective/collective_builder.hpp"
#include "cutlass/gemm/device/gemm_universal_adapter.h"
#include "cutlass/gemm/kernel/gemm_universal.hpp"
#include "cutlass/epilogue/collective/collective_builder.hpp"

using ElemA = cutlass::float_e5m2_t;
using ElemB = cutlass::float_e5m2_t;
using ElemCD = cutlass::float_e5m2_t;
using Acc  = float;
using TileShape    = cute::Shape<cute::_128, cute::_128, cute::_32>;
using ClusterShape = cute::Shape<cute::_1, cute::_1, cute::_1>;

using CollectiveEpilogue = typename cutlass::epilogue::collective::CollectiveBuilder<
    cutlass::arch::Sm90, cutlass::arch::OpClassTensorOp,
    TileShape, ClusterShape,
    cutlass::epilogue::collective::EpilogueTileAuto,
    Acc, Acc,
    ElemCD, cutlass::layout::RowMajor, 128 / cutlass::sizeof_bits<ElemCD>::value,
    ElemCD, cutlass::layout::RowMajor, 128 / cutlass::sizeof_bits<ElemCD>::value,
    cutlass::epilogue::collective::EpilogueScheduleAuto
  >::CollectiveOp;

using CollectiveMainloop = typename cutlass::gemm::collective::CollectiveBuilder<
    cutlass::arch::Sm90, cutlass::arch::OpClassTensorOp,
    ElemA, cutlass::layout::RowMajor, 128 / cutlass::sizeof_bits<ElemA>::value,
    ElemB, cutlass::layout::ColumnMajor, 128 / cutlass::sizeof_bits<ElemB>::value,
    Acc,
    TileShape, ClusterShape,
    cutlass::gemm::collective::StageCount<3>,
    cutlass::gemm::collective::KernelScheduleAuto
  >::CollectiveOp;

using GemmKernel = cutlass::gemm::kernel::GemmUniversal<
    cute::Shape<int,int,int,int>,
    CollectiveMainloop,
    CollectiveEpilogue
>;
using Gemm = cutlass::gemm::device::GemmUniversalAdapter<GemmKernel>;

// Force the device kernel symbol into the cubin without needing a host main.
auto* _anchor = &cutlass::device_kernel<GemmKernel>;


// ===== COMPILED SASS (sm_90a) =====

	.target	sm_90a

	.elftype	@"ET_EXEC"


//--------------------- .note.nv.tkinfo           --------------------------
	.section	.note.nv.tkinfo,"",@"SHT_NOTE"
	.sectionflags	@"SHF_NOTE_NV_TKINFO"
	.tkinfo
        /*0018*/ 	.word	0x00000002
        /*0030*/ 	.string	""
        /*0030*/ 	.string	"ptxas"
        /*0030*/ 	.string	"Cuda compilation tools, release 13.0, V13.0.88"
        /*0030*/ 	.string	"Build cuda_13.0.r13.0/compiler.36424714_0"
        /*0030*/ 	.string	"-arch sm_90a -m 64 "



//--------------------- .note.nv.cuinfo           --------------------------
	.section	.note.nv.cuinfo,"",@"SHT_NOTE"
	.sectionflags	@"SHF_NOTE_NV_CUINFO"
        /*0018*/ 	.short	0x0002
        /*001a*/ 	.short	0x005a
        /*001c*/ 	.short	0x0082
	.zero		2


//--------------------- .nv.info                  --------------------------
	.section	.nv.info,"",@"SHT_CUDA_INFO"
	.align	4


	//----- nvinfo : EIATTR_REGCOUNT
	.align		4
        /*0000*/ 	.byte	0x04, 0x2f
        /*0002*/ 	.short	(.L_12 - .L_11)
	.align		4
.L_11:
        /*0004*/ 	.word	index@(_ZN7cutlass13device_kernelINS_4gemm6kernel13GemmUniversalIN4cute5tupleIJiiiiEEENS1_10collective13CollectiveMmaINS1_37MainloopSm90TmaGmmaWarpSpecializedFP8ILi3ENS5_IJNS4_1CILi1EEESB_SB_EEENS1_35KernelTmaWarpSpecializedCooperativeEEENS5_IJNSA_ILi128EEESF_NSA_ILi32EEEEEENS_12float_e5m2_tENS5_IJlSB_lEEESI_SJ_NS4_8TiledMMAINS4_8MMA_AtomIJNS4_4SM904GMMA31MMA_64x128x32_F32E5M2E5M2_SS_TNILNSN_7ScaleInE1ELSP_1EEEEEENS4_6LayoutINS5_IJNSA_ILi2EEESB_SB_EEENS5_IJSB_NSA_ILi0EEESV_EEEEENS5_IJNS4_10UnderscoreESY_SY_EEEEENS4_13SM90_TMA_LOADENS4_14ComposedLayoutINS4_7SwizzleILi1ELi4ELi3EEENS4_18smem_ptr_flag_bitsILi8EEENSS_INS5_IJNSA_ILi8EEESG_EEENS5_IJSG_SB_EEEEEEEvNS4_8identityES11_S1B_vS1C_EENS_8epilogue10collective6detail29Sm90TmaWarpSpecializedAdapterINS1F_15DefaultEpilogueISI_SJ_SJ_NS1E_6thread17LinearCombinationISI_Li1EffLNS1J_9ScaleType4KindE0ELNS_15FloatRoundStyleE2ESI_EENS1_15EpilogueDefaultEEEEEvvEEEEvNT_6ParamsE)
        /*0008*/ 	.word	0x000000a8


	//----- nvinfo : EIATTR_FRAME_SIZE
	.align		4
.L_12:
        /*000c*/ 	.byte	0x04, 0x11
        /*000e*/ 	.short	(.L_14 - .L_13)
	.align		4
.L_13:
        /*0010*/ 	.word	index@(_ZN7cutlass13device_kernelINS_4gemm6kernel13GemmUniversalIN4cute5tupleIJiiiiEEENS1_10collective13CollectiveMmaINS1_37MainloopSm90TmaGmmaWarpSpecializedFP8ILi3ENS5_IJNS4_1CILi1EEESB_SB_EEENS1_35KernelTmaWarpSpecializedCooperativeEEENS5_IJNSA_ILi128EEESF_NSA_ILi32EEEEEENS_12float_e5m2_tENS5_IJlSB_lEEESI_SJ_NS4_8TiledMMAINS4_8MMA_AtomIJNS4_4SM904GMMA31MMA_64x128x32_F32E5M2E5M2_SS_TNILNSN_7ScaleInE1ELSP_1EEEEEENS4_6LayoutINS5_IJNSA_ILi2EEESB_SB_EEENS5_IJSB_NSA_ILi0EEESV_EEEEENS5_IJNS4_10UnderscoreESY_SY_EEEEENS4_13SM90_TMA_LOADENS4_14ComposedLayoutINS4_7SwizzleILi1ELi4ELi3EEENS4_18smem_ptr_flag_bitsILi8EEENSS_INS5_IJNSA_ILi8EEESG_EEENS5_IJSG_SB_EEEEEEEvNS4_8identityES11_S1B_vS1C_EENS_8epilogue10collective6detail29Sm90TmaWarpSpecializedAdapterINS1F_15DefaultEpilogueISI_SJ_SJ_NS1E_6thread17LinearCombinationISI_Li1EffLNS1J_9ScaleType4KindE0ELNS_15FloatRoundStyleE2ESI_EENS1_15EpilogueDefaultEEEEEvvEEEEvNT_6ParamsE)
        /*0014*/ 	.word	0x00000000


	//----- nvinfo : EIATTR_MIN_STACK_SIZE
	.align		4
.L_14:
        /*0018*/ 	.byte	0x04, 0x12
        /*001a*/ 	.short	(.L_16 - .L_15)
	.align		4
.L_15:
        /*001c*/ 	.word	index@(_ZN7cutlass13device_kernelINS_4gemm6kernel13GemmUniversalIN4cute5tupleIJiiiiEEENS1_10collective13CollectiveMmaINS1_37MainloopSm90TmaGmmaWarpSpecializedFP8ILi3ENS5_IJNS4_1CILi1EEESB_SB_EEENS1_35KernelTmaWarpSpecializedCooperativeEEENS5_IJNSA_ILi128EEESF_NSA_ILi32EEEEEENS_12float_e5m2_tENS5_IJlSB_lEEESI_SJ_NS4_8TiledMMAINS4_8MMA_AtomIJNS4_4SM904GMMA31MMA_64x128x32_F32E5M2E5M2_SS_TNILNSN_7ScaleInE1ELSP_1EEEEEENS4_6LayoutINS5_IJNSA_ILi2EEESB_SB_EEENS5_IJSB_NSA_ILi0EEESV_EEEEENS5_IJNS4_10UnderscoreESY_SY_EEEEENS4_13SM90_TMA_LOADENS4_14ComposedLayoutINS4_7SwizzleILi1ELi4ELi3EEENS4_18smem_ptr_flag_bitsILi8EEENSS_INS5_IJNSA_ILi8EEESG_EEENS5_IJSG_SB_EEEEEEEvNS4_8identityES11_S1B_vS1C_EENS_8epilogue10collective6detail29Sm90TmaWarpSpecializedAdapterINS1F_15DefaultEpilogueISI_SJ_SJ_NS1E_6thread17LinearCombinationISI_Li1EffLNS1J_9ScaleType4KindE0ELNS_15FloatRoundStyleE2ESI_EENS1_15EpilogueDefaultEEEEEvvEEEEvNT_6ParamsE)
        /*0020*/ 	.word	0x00000000
.L_16:


//--------------------- .nv.compat                --------------------------
	.section	.nv.compat,"",@"SHT_CUDA_COMPAT_INFO"
	.align	4
        /*0000*/ 	.byte	0x02, 0x09, 0x01, 0x00, 0x02, 0x02, 0x04, 0x00, 0x02, 0x05, 0x05, 0x00, 0x03, 0x07, 0x01, 0x01
        /*0010*/ 	.byte	0x02, 0x03, 0x01, 0x00, 0x02, 0x06, 0x01, 0x00, 0x04, 0x0b, 0x08, 0x00, 0x00, 0x00, 0x00, 0x00
        /*0020*/ 	.byte	0x00, 0x00, 0x00, 0x00


//--------------------- .nv.info._ZN7cutlass13device_kernelINS_4gemm6kernel13GemmUniversalIN4cute5tupleIJiiiiEEENS1_10collective13CollectiveMmaINS1_37MainloopSm90TmaGmmaWarpSpecializedFP8ILi3ENS5_IJNS4_1CILi1EEESB_SB_EEENS1_35KernelTmaWarpSpecializedCooperativeEEENS5_IJNSA_ILi128EEESF_NSA_ILi32EEEEEENS_12float_e5m2_tENS5_IJlSB_lEEESI_SJ_NS4_8TiledMMAINS4_8MMA_AtomIJNS4_4SM904GMMA31MMA_64x128x32_F32E5M2E5M2_SS_TNILNSN_7ScaleInE1ELSP_1EEEEEENS4_6LayoutINS5_IJNSA_ILi2EEESB_SB_EEENS5_IJSB_NSA_ILi0EEESV_EEEEENS5_IJNS4_10UnderscoreESY_SY_EEEEENS4_13SM90_TMA_LOADENS4_14ComposedLayoutINS4_7SwizzleILi1ELi4ELi3EEENS4_18smem_ptr_flag_bitsILi8EEENSS_INS5_IJNSA_ILi8EEESG_EEENS5_IJSG_SB_EEEEEEEvNS4_8identityES11_S1B_vS1C_EENS_8epilogue10collective6detail29Sm90TmaWarpSpecializedAdapterINS1F_15DefaultEpilogueISI_SJ_SJ_NS1E_6thread17LinearCombinationISI_Li1EffLNS1J_9ScaleType4KindE0ELNS_15FloatRoundStyleE2ESI_EENS1_15EpilogueDefaultEEEEEvvEEEEvNT_6ParamsE --------------------------
	.section	.nv.info._ZN7cutlass13device_kernelINS_4gemm6kernel13GemmUniversalIN4cute5tupleIJiiiiEEENS1_10collective13CollectiveMmaINS1_37MainloopSm90TmaGmmaWarpSpecializedFP8ILi3ENS5_IJNS4_1CILi1EEESB_SB_EEENS1_35KernelTmaWarpSpecializedCooperativeEEENS5_IJNSA_ILi128EEESF_NSA_ILi32EEEEEENS_12float_e5m2_tENS5_IJlSB_lEEESI_SJ_NS4_8TiledMMAINS4_8MMA_AtomIJNS4_4SM904GMMA31MMA_64x128x32_F32E5M2E5M2_SS_TNILNSN_7ScaleInE1ELSP_1EEEEEENS4_6LayoutINS5_IJNSA_ILi2EEESB_SB_EEENS5_IJSB_NSA_ILi0EEESV_EEEEENS5_IJNS4_10UnderscoreESY_SY_EEEEENS4_13SM90_TMA_LOADENS4_14ComposedLayoutINS4_7SwizzleILi1ELi4ELi3EEENS4_18smem_ptr_flag_bitsILi8EEENSS_INS5_IJNSA_ILi8EEESG_EEENS5_IJSG_SB_EEEEEEEvNS4_8identityES11_S1B_vS1C_EENS_8epilogue10collective6detail29Sm90TmaWarpSpecializedAdapterINS1F_15DefaultEpilogueISI_SJ_SJ_NS1E_6thread17LinearCombinationISI_Li1EffLNS1J_9ScaleType4KindE0ELNS_15FloatRoundStyleE2ESI_EENS1_15EpilogueDefaultEEEEEvvEEEEvNT_6ParamsE,"",@"SHT_CUDA_INFO"
	.sectionflags	@""
	.align	4


	//----- nvinfo : EIATTR_CUDA_API_VERSION
	.align		4
        /*0000*/ 	.byte	0x04, 0x37
        /*0002*/ 	.short	(.L_18 - .L_17)
.L_17:
        /*0004*/ 	.word	0x00000082


	//----- nvinfo : EIATTR_KPARAM_INFO
	.align		4
.L_18:
        /*0008*/ 	.byte	0x04, 0x17
        /*000a*/ 	.short	(.L_20 - .L_19)
.L_19:
        /*000c*/ 	.word	0x00000000
        /*0010*/ 	.short	0x0000
        /*0012*/ 	.short	0x0070
        /*0014*/ 	.byte	0x00, 0xf0, 0x01, 0x10


	//----- nvinfo : EIATTR_SPARSE_MMA_MASK
	.align		4
.L_20:
        /*0018*/ 	.byte	0x03, 0x50
        /*001a*/ 	.short	0x0000


	//----- nvinfo : EIATTR_MAXREG_COUNT
	.align		4
        /*001c*/ 	.byte	0x03, 0x1b
        /*001e*/ 	.short	0x00a8


	//----- nvinfo : EIATTR_NUM_BARRIERS
	.align		4
        /*0020*/ 	.byte	0x02, 0x4c
        /*0022*/ 	.byte	0x01
	.zero		1


	//----- nvinfo : EIATTR_MERCURY_ISA_VERSION
	.align		4
        /*0024*/ 	.byte	0x03, 0x5f
        /*0026*/ 	.short	0x0101


	//----- nvinfo : EIATTR_INT_WARP_WIDE_INSTR_OFFSETS
	.align		4
        /*0028*/ 	.byte	0x04, 0x31
        /*002a*/ 	.short	(.L_22 - .L_21)


	//   ....[0]....
.L_21:
        /*002c*/ 	.word	0x000003b0


	//   ....[1]....
        /*0030*/ 	.word	0x000003c0


	//   ....[2]....
        /*0034*/ 	.word	0x000004b0


	//----- nvinfo : EIATTR_COOP_GROUP_MASK_REGIDS
	.align		4
.L_22:
        /*0038*/ 	.byte	0x04, 0x29
        /*003a*/ 	.short	(.L_24 - .L_23)


	//   ....[0]....
.L_23:
        /*003c*/ 	.word	0xffffffff


	//   ....[1]....
        /*0040*/ 	.word	0xffffffff


	//   ....[2]....
        /*0044*/ 	.word	0xffffffff


	//   ....[3]....
        /*0048*/ 	.word	0xffffffff


	//   ....[4]....
        /*004c*/ 	.word	0xffffffff


	//----- nvinfo : EIATTR_COOP_GROUP_INSTR_OFFSETS
	.align		4
.L_24:
        /*0050*/ 	.byte	0x04, 0x28
        /*0052*/ 	.short	(.L_26 - .L_25)


	//   ....[0]....
.L_25:
        /*0054*/ 	.word	0x00000060


	//   ....[1]....
        /*0058*/ 	.word	0x00000070


	//   ....[2]....
        /*005c*/ 	.word	0x00000130


	//   ....[3]....
        /*0060*/ 	.word	0x000002a0


	//   ....[4]....
        /*0064*/ 	.word	0x00000fa0


	//----- nvinfo : EIATTR_REG_RECONFIG
	.align		4
.L_26:
        /*0068*/ 	.byte	0x01, 0x54
	.zero		2


	//----- nvinfo : EIATTR_MBARRIER_INSTR_OFFSETS
	.align		4
        /*006c*/ 	.byte	0x04, 0x39
        /*006e*/ 	.short	(.L_28 - .L_27)


	//   ....[0]....
.L_27:
        /*0070*/ 	.word	0x00000230
        /*0074*/ 	.word	0x000000ff
        /*0078*/ 	.word	0x00000000
        /*007c*/ 	.short	0x0100
        /*007e*/ 	.byte	0x08
	.zero		1


	//   ....[1]....
        /*0080*/ 	.word	0x00000240
        /*0084*/ 	.word	0x000000ff
        /*0088*/ 	.word	0x00000018
        /*008c*/ 	.short	0x0100
        /*008e*/ 	.byte	0x08
	.zero		1


	//   ....[2]....
        /*0090*/ 	.word	0x00000250
        /*0094*/ 	.word	0x000000ff
        /*0098*/ 	.word	0x00000008
        /*009c*/ 	.short	0x0100
        /*009e*/ 	.byte	0x08
	.zero		1


	//   ....[3]....
        /*00a0*/ 	.word	0x00000260
        /*00a4*/ 	.word	0x000000ff
        /*00a8*/ 	.word	0x00000020
        /*00ac*/ 	.short	0x0100
        /*00ae*/ 	.byte	0x08
	.zero		1


	//   ....[4]....
        /*00b0*/ 	.word	0x00000270
        /*00b4*/ 	.word	0x000000ff
        /*00b8*/ 	.word	0x00000010
        /*00bc*/ 	.short	0x0100
        /*00be*/ 	.byte	0x08
	.zero		1


	//   ....[5]....
        /*00c0*/ 	.word	0x00000280
        /*00c4*/ 	.word	0x000000ff
        /*00c8*/ 	.word	0x00000028
        /*00cc*/ 	.short	0x0100
        /*00ce*/ 	.byte	0x08
	.zero		1


	//   ....[6]....
        /*00d0*/ 	.word	0x00000500
        /*00d4*/ 	.word	0x000000ff
        /*00d8*/ 	.word	0x00000040
        /*00dc*/ 	.short	0x0100
        /*00de*/ 	.byte	0x06
	.zero		1


	//   ....[7]....
        /*00e0*/ 	.word	0x00000560
        /*00e4*/ 	.word	0x000000ff
        /*00e8*/ 	.word	0x00000048
        /*00ec*/ 	.short	0x0100
        /*00ee*/ 	.byte	0x06
	.zero		1


	//   ....[8]....
        /*00f0*/ 	.word	0x000014d0
        /*00f4*/ 	.word	0x000000ff
        /*00f8*/ 	.word	0x00000000
        /*00fc*/ 	.short	0x010a
        /*00fe*/ 	.byte	0x06
	.zero		1


	//   ....[9]....
        /*0100*/ 	.word	0x00001510
        /*0104*/ 	.word	0x000000ff
        /*0108*/ 	.word	0x00000000
        /*010c*/ 	.short	0x010a
        /*010e*/ 	.byte	0x06
	.zero		1


	//   ....[10]....
        /*0110*/ 	.word	0x00001df0
        /*0114*/ 	.word	0x000000ff
        /*0118*/ 	.word	0x00000000
        /*011c*/ 	.short	0x010a
        /*011e*/ 	.byte	0x0c
	.zero		1


	//   ....[11]....
        /*0120*/ 	.word	0x00001e30
        /*0124*/ 	.word	0x000000ff
        /*0128*/ 	.word	0x00000000
        /*012c*/ 	.short	0x010a
        /*012e*/ 	.byte	0x0c
	.zero		1


	//   ....[12]....
        /*0130*/ 	.word	0x00002410
        /*0134*/ 	.word	0x000000ff
        /*0138*/ 	.word	0x00000000
        /*013c*/ 	.short	0x0101
        /*013e*/ 	.byte	0x08
	.zero		1


	//   ....[13]....
        /*0140*/ 	.word	0x00002a60
        /*0144*/ 	.word	0x000000ff
        /*0148*/ 	.word	0x00000000
        /*014c*/ 	.short	0x0101
        /*014e*/ 	.byte	0x08
	.zero		1


	//   ....[14]....
        /*0150*/ 	.word	0x000083f0
        /*0154*/ 	.word	0x00000013
        /*0158*/ 	.word	0x00000018
        /*015c*/ 	.short	0x010a
        /*015e*/ 	.byte	0x3f
	.zero		1


	//   ....[15]....
        /*0160*/ 	.word	0x00008770
        /*0164*/ 	.word	0x00000008
        /*0168*/ 	.word	0x00000048
        /*016c*/ 	.short	0x0101
        /*016e*/ 	.byte	0x3f
	.zero		1


	//   ....[16]....
        /*0170*/ 	.word	0x00008e80
        /*0174*/ 	.word	0x00000004
        /*0178*/ 	.word	0x00000000
        /*017c*/ 	.short	0x010a
        /*017e*/ 	.byte	0x3f
	.zero		1


	//   ....[17]....
        /*0180*/ 	.word	0x00008f00
        /*0184*/ 	.word	0x00000006
        /*0188*/ 	.word	0x00000000
        /*018c*/ 	.short	0x010a
        /*018e*/ 	.byte	0x3f
	.zero		1


	//   ....[18]....
        /*0190*/ 	.word	0x00008f90
        /*0194*/ 	.word	0x00000003
        /*0198*/ 	.word	0x00000000
        /*019c*/ 	.short	0x010a
        /*019e*/ 	.byte	0x3f
	.zero		1


	//   ....[19]....
        /*01a0*/ 	.word	0x00009000
        /*01a4*/ 	.word	0x0000000b
        /*01a8*/ 	.word	0x00000000
        /*01ac*/ 	.short	0x010a
        /*01ae*/ 	.byte	0x3f
	.zero		1


	//   ....[20]....
        /*01b0*/ 	.word	0x00009060
        /*01b4*/ 	.word	0x0000008c
        /*01b8*/ 	.word	0x00000000
        /*01bc*/ 	.short	0x010a
        /*01be*/ 	.byte	0x3f
	.zero		1


	//   ....[21]....
        /*01c0*/ 	.word	0x00009130
        /*01c4*/ 	.word	0x00000013
        /*01c8*/ 	.word	0x00000018
        /*01cc*/ 	.short	0x010a
        /*01ce*/ 	.byte	0x3f
	.zero		1


	//   ....[22]....
        /*01d0*/ 	.word	0x00009210
        /*01d4*/ 	.word	0x00000004
        /*01d8*/ 	.word	0x00000000
        /*01dc*/ 	.short	0x010a
        /*01de*/ 	.byte	0x3f
	.zero		1


	//   ....[23]....
        /*01e0*/ 	.word	0x00009260
        /*01e4*/ 	.word	0x00000006
        /*01e8*/ 	.word	0x00000000
        /*01ec*/ 	.short	0x010a
        /*01ee*/ 	.byte	0x3f
	.zero		1


	//----- nvinfo : EIATTR_NUM_MBARRIERS
	.align		4
.L_28:
        /*01f0*/ 	.byte	0x03, 0x38
        /*01f2*/ 	.short	0x0008


	//----- nvinfo : EIATTR_EXIT_INSTR_OFFSETS
	.align		4
        /*01f4*/ 	.byte	0x04, 0x1c
        /*01f6*/ 	.short	(.L_30 - .L_29)


	//   ....[0]....
.L_29:
        /*01f8*/ 	.word	0x000005b0


	//   ....[1]....
        /*01fc*/ 	.word	0x00000e70


	//   ....[2]....
        /*0200*/ 	.word	0x00007a60


	//   ....[3]....
        /*0204*/ 	.word	0x00008090


	//   ....[4]....
        /*0208*/ 	.word	0x00008fe0


	//----- nvinfo : EIATTR_MAX_THREADS
	.align		4
.L_30:
        /*020c*/ 	.byte	0x04, 0x05
        /*020e*/ 	.short	(.L_32 - .L_31)
.L_31:
        /*0210*/ 	.word	0x00000180
        /*0214*/ 	.word	0x00000001
        /*0218*/ 	.word	0x00000001


	//----- nvinfo : EIATTR_CRS_STACK_SIZE
	.align		4
.L_32:
        /*021c*/ 	.byte	0x04, 0x1e
        /*021e*/ 	.short	(.L_34 - .L_33)
.L_33:
        /*0220*/ 	.word	0x00000000


	//----- nvinfo : EIATTR_CBANK_PARAM_SIZE
	.align		4
.L_34:
        /*0224*/ 	.byte	0x03, 0x19
        /*0226*/ 	.short	0x0470


	//----- nvinfo : EIATTR_PARAM_CBANK
	.align		4
        /*0228*/ 	.byte	0x04, 0x0a
        /*022a*/ 	.short	(.L_36 - .L_35)
	.align		4
.L_35:
        /*022c*/ 	.word	index@(.nv.constant0._ZN7cutlass13device_kernelINS_4gemm6kernel13GemmUniversalIN4cute5tupleIJiiiiEEENS1_10collective13CollectiveMmaINS1_37MainloopSm90TmaGmmaWarpSpecializedFP8ILi3ENS5_IJNS4_1CILi1EEESB_SB_EEENS1_35KernelTmaWarpSpecializedCooperativeEEENS5_IJNSA_ILi128EEESF_NSA_ILi32EEEEEENS_12float_e5m2_tENS5_IJlSB_lEEESI_SJ_NS4_8TiledMMAINS4_8MMA_AtomIJNS4_4SM904GMMA31MMA_64x128x32_F32E5M2E5M2_SS_TNILNSN_7ScaleInE1ELSP_1EEEEEENS4_6LayoutINS5_IJNSA_ILi2EEESB_SB_EEENS5_IJSB_NSA_ILi0EEESV_EEEEENS5_IJNS4_10UnderscoreESY_SY_EEEEENS4_13SM90_TMA_LOADENS4_14ComposedLayoutINS4_7SwizzleILi1ELi4ELi3EEENS4_18smem_ptr_flag_bitsILi8EEENSS_INS5_IJNSA_ILi8EEESG_EEENS5_IJSG_SB_EEEEEEEvNS4_8identityES11_S1B_vS1C_EENS_8epilogue10collective6detail29Sm90TmaWarpSpecializedAdapterINS1F_15DefaultEpilogueISI_SJ_SJ_NS1E_6thread17LinearCombinationISI_Li1EffLNS1J_9ScaleType4KindE0ELNS_15FloatRoundStyleE2ESI_EENS1_15EpilogueDefaultEEEEEvvEEEEvNT_6ParamsE)
        /*0230*/ 	.short	0x0210
        /*0232*/ 	.short	0x0470


	//----- nvinfo : EIATTR_SW_WAR
	.align		4
.L_36:
        /*0234*/ 	.byte	0x04, 0x36
        /*0236*/ 	.short	(.L_38 - .L_37)
.L_37:
        /*0238*/ 	.word	0x00000008
.L_38:


//--------------------- .nv.callgraph             --------------------------
	.section	.nv.callgraph,"",@"SHT_CUDA_CALLGRAPH"
	.align	4
	.sectionentsize	8
	.align		4
        /*0000*/ 	.word	0x00000000
	.align		4
        /*0004*/ 	.word	0xffffffff
	.align		4
        /*0008*/ 	.word	0x00000000
	.align		4
        /*000c*/ 	.word	0xfffffffe
	.align		4
        /*0010*/ 	.word	0x00000000
	.align		4
        /*0014*/ 	.word	0xfffffffd
	.align		4
        /*0018*/ 	.word	0x00000000
	.align		4
        /*001c*/ 	.word	0xfffffffc


//--------------------- .nv.constant4             --------------------------
	.section	.nv.constant4,"a",@progbits
	.align	8
	.align		8
.nv.constant4:
        /*0000*/ 	.dword	_ZN39_INTERNAL_07f0c1e6_4_k_cu_d315522c_41224cuda3std3__45__cpo5beginE
	.align		8
        /*0008*/ 	.dword	_ZN39_INTERNAL_07f0c1e6_4_k_cu_d315522c_41224cuda3std3__45__cpo3endE
	.align		8
        /*0010*/ 	.dword	_ZN39_INTERNAL_07f0c1e6_4_k_cu_d315522c_41224cuda3std3__45__cpo6cbeginE
	.align		8
        /*0018*/ 	.dword	_ZN39_INTERNAL_07f0c1e6_4_k_cu_d315522c_41224cuda3std3__45__cpo4cendE
	.align		8
        /*0020*/ 	.dword	_ZN39_INTERNAL_07f0c1e6_4_k_cu_d315522c_41224cuda3std3__441_GLOBAL__N__07f0c1e6_4_k_cu_d315522c_41226ignoreE
	.align		8
        /*0028*/ 	.dword	_ZN39_INTERNAL_07f0c1e6_4_k_cu_d315522c_41224cuda3std3__419piecewise_constructE
	.align		8
        /*0030*/ 	.dword	_ZN39_INTERNAL_07f0c1e6_4_k_cu_d315522c_41224cuda3std3__48in_placeE
	.align		8
        /*0038*/ 	.dword	_ZN39_INTERNAL_07f0c1e6_4_k_cu_d315522c_41224cuda3std6ranges3__45__cpo4swapE
	.align		8
        /*0040*/ 	.dword	_ZN39_INTERNAL_07f0c1e6_4_k_cu_d315522c_41224cuda3std6ranges3__45__cpo9iter_moveE
	.align		8
        /*0048*/ 	.dword	_ZN39_INTERNAL_07f0c1e6_4_k_cu_d315522c_41224cute7productE
	.align		8
        /*0050*/ 	.dword	_ZN39_INTERNAL_07f0c1e6_4_k_cu_d315522c_41224cute1_E


//--------------------- .text._ZN7cutlass13device_kernelINS_4gemm6kernel13GemmUniversalIN4cute5tupleIJiiiiEEENS1_10collective13CollectiveMmaINS1_37MainloopSm90TmaGmmaWarpSpecializedFP8ILi3ENS5_IJNS4_1CILi1EEESB_SB_EEENS1_35KernelTmaWarpSpecializedCooperativeEEENS5_IJNSA_ILi128EEESF_NSA_ILi32EEEEEENS_12float_e5m2_tENS5_IJlSB_lEEESI_SJ_NS4_8TiledMMAINS4_8MMA_AtomIJNS4_4SM904GMMA31MMA_64x128x32_F32E5M2E5M2_SS_TNILNSN_7ScaleInE1ELSP_1EEEEEENS4_6LayoutINS5_IJNSA_ILi2EEESB_SB_EEENS5_IJSB_NSA_ILi0EEESV_EEEEENS5_IJNS4_10UnderscoreESY_SY_EEEEENS4_13SM90_TMA_LOADENS4_14ComposedLayoutINS4_7SwizzleILi1ELi4ELi3EEENS4_18smem_ptr_flag_bitsILi8EEENSS_INS5_IJNSA_ILi8EEESG_EEENS5_IJSG_SB_EEEEEEEvNS4_8identityES11_S1B_vS1C_EENS_8epilogue10collective6detail29Sm90TmaWarpSpecializedAdapterINS1F_15DefaultEpilogueISI_SJ_SJ_NS1E_6thread17LinearCombinationISI_Li1EffLNS1J_9ScaleType4KindE0ELNS_15FloatRoundStyleE2ESI_EENS1_15EpilogueDefaultEEEEEvvEEEEvNT_6ParamsE --------------------------
	.section	.text._ZN7cutlass13device_kernelINS_4gemm6kernel13GemmUniversalIN4cute5tupleIJiiiiEEENS1_10collective13CollectiveMmaINS1_37MainloopSm90TmaGmmaWarpSpecializedFP8ILi3ENS5_IJNS4_1CILi1EEESB_SB_EEENS1_35KernelTmaWarpSpecializedCooperativeEEENS5_IJNSA_ILi128EEESF_NSA_ILi32EEEEEENS_12float_e5m2_tENS5_IJlSB_lEEESI_SJ_NS4_8TiledMMAINS4_8MMA_AtomIJNS4_4SM904GMMA31MMA_64x128x32_F32E5M2E5M2_SS_TNILNSN_7ScaleInE1ELSP_1EEEEEENS4_6LayoutINS5_IJNSA_ILi2EEESB_SB_EEENS5_IJSB_NSA_ILi0EEESV_EEEEENS5_IJNS4_10UnderscoreESY_SY_EEEEENS4_13SM90_TMA_LOADENS4_14ComposedLayoutINS4_7SwizzleILi1ELi4ELi3EEENS4_18smem_ptr_flag_bitsILi8EEENSS_INS5_IJNSA_ILi8EEESG_EEENS5_IJSG_SB_EEEEEEEvNS4_8identityES11_S1B_vS1C_EENS_8epilogue10collective6detail29Sm90TmaWarpSpecializedAdapterINS1F_15DefaultEpilogueISI_SJ_SJ_NS1E_6thread17LinearCombinationISI_Li1EffLNS1J_9ScaleType4KindE0ELNS_15FloatRoundStyleE2ESI_EENS1_15EpilogueDefaultEEEEEvvEEEEvNT_6ParamsE,"ax",@progbits
	.align	128
.text._ZN7cutlass13device_kernelINS_4gemm6kernel13GemmUniversalIN4cute5tupleIJiiiiEEENS1_10collective13CollectiveMmaINS1_37MainloopSm90TmaGmmaWarpSpecializedFP8ILi3ENS5_IJNS4_1CILi1EEESB_SB_EEENS1_35KernelTmaWarpSpecializedCooperativeEEENS5_IJNSA_ILi128EEESF_NSA_ILi32EEEEEENS_12float_e5m2_tENS5_IJlSB_lEEESI_SJ_NS4_8TiledMMAINS4_8MMA_AtomIJNS4_4SM904GMMA31MMA_64x128x32_F32E5M2E5M2_SS_TNILNSN_7ScaleInE1ELSP_1EEEEEENS4_6LayoutINS5_IJNSA_ILi2EEESB_SB_EEENS5_IJSB_NSA_ILi0EEESV_EEEEENS5_IJNS4_10UnderscoreESY_SY_EEEEENS4_13SM90_TMA_LOADENS4_14ComposedLayoutINS4_7SwizzleILi1ELi4ELi3EEENS4_18smem_ptr_flag_bitsILi8EEENSS_INS5_IJNSA_ILi8EEESG_EEENS5_IJSG_SB_EEEEEEEvNS4_8identityES11_S1B_vS1C_EENS_8epilogue10collective6detail29Sm90TmaWarpSpecializedAdapterINS1F_15DefaultEpilogueISI_SJ_SJ_NS1E_6thread17LinearCombinationISI_Li1EffLNS1J_9ScaleType4KindE0ELNS_15FloatRoundStyleE2ESI_EENS1_15EpilogueDefaultEEEEEvvEEEEvNT_6ParamsE:
        .type           _ZN7cutlass13device_kernelINS_4gemm6kernel13GemmUniversalIN4cute5tupleIJiiiiEEENS1_10collective13CollectiveMmaINS1_37MainloopSm90TmaGmmaWarpSpecializedFP8ILi3ENS5_IJNS4_1CILi1EEESB_SB_EEENS1_35KernelTmaWarpSpecializedCooperativeEEENS5_IJNSA_ILi128EEESF_NSA_ILi32EEEEEENS_12float_e5m2_tENS5_IJlSB_lEEESI_SJ_NS4_8TiledMMAINS4_8MMA_AtomIJNS4_4SM904GMMA31MMA_64x128x32_F32E5M2E5M2_SS_TNILNSN_7ScaleInE1ELSP_1EEEEEENS4_6LayoutINS5_IJNSA_ILi2EEESB_SB_EEENS5_IJSB_NSA_ILi0EEESV_EEEEENS5_IJNS4_10UnderscoreESY_SY_EEEEENS4_13SM90_TMA_LOADENS4_14ComposedLayoutINS4_7SwizzleILi1ELi4ELi3EEENS4_18smem_ptr_flag_bitsILi8EEENSS_INS5_IJNSA_ILi8EEESG_EEENS5_IJSG_SB_EEEEEEEvNS4_8identityES11_S1B_vS1C_EENS_8epilogue10collective6detail29Sm90TmaWarpSpecializedAdapterINS1F_15DefaultEpilogueISI_SJ_SJ_NS1E_6thread17LinearCombinationISI_Li1EffLNS1J_9ScaleType4KindE0ELNS_15FloatRoundStyleE2ESI_EENS1_15EpilogueDefaultEEEEEvvEEEEvNT_6ParamsE,@function
        .size           _ZN7cutlass13device_kernelINS_4gemm6kernel13GemmUniversalIN4cute5tupleIJiiiiEEENS1_10collective13CollectiveMmaINS1_37MainloopSm90TmaGmmaWarpSpecializedFP8ILi3ENS5_IJNS4_1CILi1EEESB_SB_EEENS1_35KernelTmaWarpSpecializedCooperativeEEENS5_IJNSA_ILi128EEESF_NSA_ILi32EEEEEENS_12float_e5m2_tENS5_IJlSB_lEEESI_SJ_NS4_8TiledMMAINS4_8MMA_AtomIJNS4_4SM904GMMA31MMA_64x128x32_F32E5M2E5M2_SS_TNILNSN_7ScaleInE1ELSP_1EEEEEENS4_6LayoutINS5_IJNSA_ILi2EEESB_SB_EEENS5_IJSB_NSA_ILi0EEESV_EEEEENS5_IJNS4_10UnderscoreESY_SY_EEEEENS4_13SM90_TMA_LOADENS4_14ComposedLayoutINS4_7SwizzleILi1ELi4ELi3EEENS4_18smem_ptr_flag_bitsILi8EEENSS_INS5_IJNSA_ILi8EEESG_EEENS5_IJSG_SB_EEEEEEEvNS4_8identityES11_S1B_vS1C_EENS_8epilogue10collective6detail29Sm90TmaWarpSpecializedAdapterINS1F_15DefaultEpilogueISI_SJ_SJ_NS1E_6thread17LinearCombinationISI_Li1EffLNS1J_9ScaleType4KindE0ELNS_15FloatRoundStyleE2ESI_EENS1_15EpilogueDefaultEEEEEvvEEEEvNT_6ParamsE,(.L_x_199 - _ZN7cutlass13device_kernelINS_4gemm6kernel13GemmUniversalIN4cute5tupleIJiiiiEEENS1_10collective13CollectiveMmaINS1_37MainloopSm90TmaGmmaWarpSpecializedFP8ILi3ENS5_IJNS4_1CILi1EEESB_SB_EEENS1_35KernelTmaWarpSpecializedCooperativeEEENS5_IJNSA_ILi128EEESF_NSA_ILi32EEEEEENS_12float_e5m2_tENS5_IJlSB_lEEESI_SJ_NS4_8TiledMMAINS4_8MMA_AtomIJNS4_4SM904GMMA31MMA_64x128x32_F32E5M2E5M2_SS_TNILNSN_7ScaleInE1ELSP_1EEEEEENS4_6LayoutINS5_IJNSA_ILi2EEESB_SB_EEENS5_IJSB_NSA_ILi0EEESV_EEEEENS5_IJNS4_10UnderscoreESY_SY_EEEEENS4_13SM90_TMA_LOADENS4_14ComposedLayoutINS4_7SwizzleILi1ELi4ELi3EEENS4_18smem_ptr_flag_bitsILi8EEENSS_INS5_IJNSA_ILi8EEESG_EEENS5_IJSG_SB_EEEEEEEvNS4_8identityES11_S1B_vS1C_EENS_8epilogue10collective6detail29Sm90TmaWarpSpecializedAdapterINS1F_15DefaultEpilogueISI_SJ_SJ_NS1E_6thread17LinearCombinationISI_Li1EffLNS1J_9ScaleType4KindE0ELNS_15FloatRoundStyleE2ESI_EENS1_15EpilogueDefaultEEEEEvvEEEEvNT_6ParamsE)
        .other          _ZN7cutlass13device_kernelINS_4gemm6kernel13GemmUniversalIN4cute5tupleIJiiiiEEENS1_10collective13CollectiveMmaINS1_37MainloopSm90TmaGmmaWarpSpecializedFP8ILi3ENS5_IJNS4_1CILi1EEESB_SB_EEENS1_35KernelTmaWarpSpecializedCooperativeEEENS5_IJNSA_ILi128EEESF_NSA_ILi32EEEEEENS_12float_e5m2_tENS5_IJlSB_lEEESI_SJ_NS4_8TiledMMAINS4_8MMA_AtomIJNS4_4SM904GMMA31MMA_64x128x32_F32E5M2E5M2_SS_TNILNSN_7ScaleInE1ELSP_1EEEEEENS4_6LayoutINS5_IJNSA_ILi2EEESB_SB_EEENS5_IJSB_NSA_ILi0EEESV_EEEEENS5_IJNS4_10UnderscoreESY_SY_EEEEENS4_13SM90_TMA_LOADENS4_14ComposedLayoutINS4_7SwizzleILi1ELi4ELi3EEENS4_18smem_ptr_flag_bitsILi8EEENSS_INS5_IJNSA_ILi8EEESG_EEENS5_IJSG_SB_EEEEEEEvNS4_8identityES11_S1B_vS1C_EENS_8epilogue10collective6detail29Sm90TmaWarpSpecializedAdapterINS1F_15DefaultEpilogueISI_SJ_SJ_NS1E_6thread17LinearCombinationISI_Li1EffLNS1J_9ScaleType4KindE0ELNS_15FloatRoundStyleE2ESI_EENS1_15EpilogueDefaultEEEEEvvEEEEvNT_6ParamsE,@"STO_CUDA_ENTRY STV_DEFAULT"
_ZN7cutlass13device_kernelINS_4gemm6kernel13GemmUniversalIN4cute5tupleIJiiiiEEENS1_10collective13CollectiveMmaINS1_37MainloopSm90TmaGmmaWarpSpecializedFP8ILi3ENS5_IJNS4_1CILi1EEESB_SB_EEENS1_35KernelTmaWarpSpecializedCooperativeEEENS5_IJNSA_ILi128EEESF_NSA_ILi32EEEEEENS_12float_e5m2_tENS5_IJlSB_lEEESI_SJ_NS4_8TiledMMAINS4_8MMA_AtomIJNS4_4SM904GMMA31MMA_64x128x32_F32E5M2E5M2_SS_TNILNSN_7ScaleInE1ELSP_1EEEEEENS4_6LayoutINS5_IJNSA_ILi2EEESB_SB_EEENS5_IJSB_NSA_ILi0EEESV_EEEEENS5_IJNS4_10UnderscoreESY_SY_EEEEENS4_13SM90_TMA_LOADENS4_14ComposedLayoutINS4_7SwizzleILi1ELi4ELi3EEENS4_18smem_ptr_flag_bitsILi8EEENSS_INS5_IJNSA_ILi8EEESG_EEENS5_IJSG_SB_EEEEEEEvNS4_8identityES11_S1B_vS1C_EENS_8epilogue10collective6detail29Sm90TmaWarpSpecializedAdapterINS1F_15DefaultEpilogueISI_SJ_SJ_NS1E_6thread17LinearCombinationISI_Li1EffLNS1J_9ScaleType4KindE0ELNS_15FloatRoundStyleE2ESI_EENS1_15EpilogueDefaultEEEEEvvEEEEvNT_6ParamsE:
[----:B------:R-:W-:Y:S01]  /*0000*/  LDC R1, c[0x0][0x28] ;  /* 0x00000a00ff017b82 */ /* 0x000fe20000000800 */
[----:B------:R-:W0:Y:S01]  /*0010*/  S2R R0, SR_TID.X ;  /* 0x0000000000007919 */ /* 0x000e220000002100 */
[----:B------:R-:W-:Y:S01]  /*0020*/  ELECT P0, URZ, PT ;  /* 0x00000000003f782f */ /* 0x000fe20003800000 */
[----:B------:R-:W-:Y:S01]  /*0030*/  BSSY B0, `(.L_x_0) ;  /* 0x000000f000007945 */ /* 0x000fe20003800000 */
[--C-:B0-----:R-:W-:Y:S02]  /*0040*/  SHF.R.U32.HI R2, RZ, 0x5, R0.reuse ;  /* 0x00000005ff027819 */ /* 0x101fe40000011600 */
[----:B------:R-:W-:-:S03]  /*0050*/  SHF.R.U32.HI R3, RZ, 0x7, R0 ;  /* 0x00000007ff037819 */ /* 0x000fc60000011600 */
[----:B------:R-:W0:Y:S04]  /*0060*/  SHFL.IDX PT, R5, R2, RZ, 0x1f ;  /* 0x00001fff02057589 */ /* 0x000e2800000e0000 */
[----:B------:R1:W2:Y:S01]  /*0070*/  SHFL.IDX PT, R6, R3, RZ, 0x1f ;  /* 0x00001fff03067589 */ /* 0x0002a200000e0000 */
[----:B0-----:R-:W-:-:S13]  /*0080*/  ISETP.NE.OR P0, PT, R5, RZ, !P0 ;  /* 0x000000ff0500720c */ /* 0x001fda0004705670 */
[----:B-12---:R-:W-:Y:S05]  /*0090*/  @P0 BRA `(.L_x_1) ;  /* 0x0000000000200947 */ /* 0x006fea0003800000 */
[----:B------:R-:W-:Y:S02]  /*00a0*/  ULDC.64 UR4, c[0x0][0x198] ;  /* 0x0000660000047ab9 */ /* 0x000fe40000000a00 */
[----:B------:R-:W-:Y:S02]  /*00b0*/  UIADD3 UR6, UP0, UR4, 0xf0, URZ ;  /* 0x000000f004067890 */ /* 0x000fe4000ff1e03f */
[----:B------:R-:W-:Y:S02]  /*00c0*/  UIADD3 UR4, UP1, UR4, 0x1f0, URZ ;  /* 0x000001f004047890 */ /* 0x000fe4000ff3e03f */
[----:B------:R-:W-:Y:S02]  /*00d0*/  UIADD3.X UR7, URZ, UR5, URZ, UP0, !UPT ;  /* 0x000000053f077290 */ /* 0x000fe400087fe43f */
[----:B------:R-:W-:-:S07]  /*00e0*/  UIADD3.X UR5, URZ, UR5, URZ, UP1, !UPT ;  /* 0x000000053f057290 */ /* 0x000fce0008ffe43f */
[----:B------:R0:W-:Y:S02]  /*00f0*/  UTMACCTL.PF [UR6] ;  /* 0x00000000060079b9 */ /* 0x0001e40008040000 */
[----:B------:R0:W-:Y:S02]  /*0100*/  UTMACCTL.PF [UR4] ;  /* 0x00000000040079b9 */ /* 0x0001e40008040000 */
[----:B0-----:R-:W-:Y:S01]  /*0110*/  NOP ;  /* 0x0000000000007918 */ /* 0x001fe20000000000 */
.L_x_1:
[----:B------:R-:W-:Y:S05]  /*0120*/  BSYNC B0 ;  /* 0x0000000000007941 */ /* 0x000fea0003800000 */
.L_x_0:
[----:B------:R-:W0:Y:S02]  /*0130*/  SHFL.IDX PT, R3, R2, RZ, 0x1f ;  /* 0x00001fff02037589 */ /* 0x000e2400000e0000 */
[----:B0-----:R-:W-:-:S13]  /*0140*/  ISETP.NE.AND P0, PT, R3, RZ, PT ;  /* 0x000000ff0300720c */ /* 0x001fda0003f05270 */
[----:B------:R-:W-:Y:S05]  /*0150*/  @P0 BRA `(.L_x_2) ;  /* 0x0000000000500947 */ /* 0x000fea0003800000 */
[----:B------:R-:W0:Y:S01]  /*0160*/  S2UR UR8, SR_CgaCtaId ;  /* 0x00000000000879c3 */ /* 0x000e220000008800 */
[----:B------:R-:W-:Y:S01]  /*0170*/  UMOV UR4, 0x400 ;  /* 0x0000040000047882 */ /* 0x000fe20000000000 */
[----:B------:R-:W-:Y:S01]  /*0180*/  UMOV UR5, 0x1 ;  /* 0x0000000100057882 */ /* 0x000fe20000000000 */
[----:B------:R-:W-:Y:S01]  /*0190*/  UMOV UR6, 0x100 ;  /* 0x0000010000067882 */ /* 0x000fe20000000000 */
[----:B------:R-:W-:Y:S01]  /*01a0*/  ELECT P0, URZ, PT ;  /* 0x00000000003f782f */ /* 0x000fe20003800000 */
[----:B------:R-:W-:-:S04]  /*01b0*/  UIADD3 UR6, -UR6, 0x100000, URZ ;  /* 0x0010000006067890 */ /* 0x000fc8000fffe13f */
[----:B------:R-:W-:Y:S02]  /*01c0*/  USHF.L.U32 UR7, UR6, 0xb, URZ ;  /* 0x0000000b06077899 */ /* 0x000fe4000800063f */
[----:B------:R-:W-:Y:S02]  /*01d0*/  USHF.L.U32 UR6, UR6, 0x1, URZ ;  /* 0x0000000106067899 */ /* 0x000fe4000800063f */
[----:B0-----:R-:W-:Y:S02]  /*01e0*/  ULEA UR8, UR8, UR4, 0x18 ;  /* 0x0000000408087291 */ /* 0x001fe4000f8ec03f */
[----:B------:R-:W-:-:S04]  /*01f0*/  UIADD3 UR4, -UR5, 0x100000, URZ ;  /* 0x0010000005047890 */ /* 0x000fc8000fffe13f */
[----:B------:R-:W-:Y:S02]  /*0200*/  USHF.L.U32 UR5, UR4, 0xb, URZ ;  /* 0x0000000b04057899 */ /* 0x000fe4000800063f */
[----:B------:R-:W-:Y:S01]  /*0210*/  USHF.L.U32 UR4, UR4, 0x1, URZ ;  /* 0x0000000104047899 */ /* 0x000fe2000800063f */
[----:B------:R-:W0:Y:S11]  /*0220*/  FENCE.VIEW.ASYNC.S ;  /* 0x00000000000073c6 */ /* 0x000e360000000000 */
[----:B0-----:R0:W1:Y:S01]  /*0230*/  SYNCS.EXCH.64 URZ, [UR8], UR4 ;  /* 0x00000004083f75b2 */ /* 0x0010620008000100 */
[----:B------:R0:W2:Y:S01]  /*0240*/  SYNCS.EXCH.64 URZ, [UR8+0x18], UR6 ;  /* 0x00001806083f75b2 */ /* 0x0000a20008000100 */
[----:B------:R0:W3:Y:S01]  /*0250*/  SYNCS.EXCH.64 URZ, [UR8+0x8], UR4 ;  /* 0x00000804083f75b2 */ /* 0x0000e20008000100 */
[----:B------:R0:W4:Y:S01]  /*0260*/  SYNCS.EXCH.64 URZ, [UR8+0x20], UR6 ;  /* 0x00002006083f75b2 */ /* 0x0001220008000100 */
[----:B------:R0:W0:Y:S01]  /*0270*/  SYNCS.EXCH.64 URZ, [UR8+0x10], UR4 ;  /* 0x00001004083f75b2 */ /* 0x0000220008000100 */
[----:B------:R0:W0:Y:S01]  /*0280*/  SYNCS.EXCH.64 URZ, [UR8+0x28], UR6 ;  /* 0x00002806083f75b2 */ /* 0x0000220008000100 */
[----:B------:R-:W-:Y:S01]  /*0290*/  NOP ;  /* 0x0000000000007918 */ /* 0x000fe20000000000 */
.L_x_2:
[----:B------:R-:W5:Y:S01]  /*02a0*/  SHFL.IDX PT, R2, R2, RZ, 0x1f ;  /* 0x00001fff02027589 */ /* 0x000f6200000e0000 */
[----:B------:R-:W1:Y:S01]  /*02b0*/  LDC R3, c[0x0][0x65c] ;  /* 0x00019700ff037b82 */ /* 0x000e620000000800 */
[----:B------:R-:W-:Y:S02]  /*02c0*/  ELECT P0, URZ, PT ;  /* 0x00000000003f782f */ /* 0x000fe40003800000 */
[----:B------:R-:W-:Y:S01]  /*02d0*/  SHF.R.S32.HI R4, RZ, 0x1f, R5 ;  /* 0x0000001fff047819 */ /* 0x000fe20000011405 */
[----:B------:R-:W2:Y:S01]  /*02e0*/  S2R R10, SR_CTAID.Y ;  /* 0x00000000000a7919 */ /* 0x000ea20000002600 */
[----:B0-----:R-:W-:Y:S01]  /*02f0*/  UMOV UR4, 0x20 ;  /* 0x0000002000047882 */ /* 0x001fe20000000000 */
[C---:B------:R-:W-:Y:S01]  /*0300*/  ISETP.NE.AND P3, PT, R6.reuse, RZ, PT ;  /* 0x000000ff0600720c */ /* 0x040fe20003f65270 */
[----:B------:R-:W-:Y:S01]  /*0310*/  VIADD R11, R6, 0xffffffff ;  /* 0xffffffff060b7836 */ /* 0x000fe20000000000 */
[----:B------:R-:W0:Y:S01]  /*0320*/  S2R R8, SR_CTAID.X ;  /* 0x0000000000087919 */ /* 0x000e220000002500 */
[----:B------:R-:W-:Y:S01]  /*0330*/  LEA.HI R4, R4, R5, RZ, 0x2 ;  /* 0x0000000504047211 */ /* 0x000fe200078f10ff */
[----:B------:R-:W-:Y:S01]  /*0340*/  NOP ;  /* 0x0000000000007918 */ /* 0x000fe20000000000 */
[----:B------:R-:W-:Y:S01]  /*0350*/  NOP ;  /* 0x0000000000007918 */ /* 0x000fe20000000000 */
[----:B------:R-:W-:-:S02]  /*0360*/  ISETP.GE.U32.AND P1, PT, R11, 0x2, PT ;  /* 0x000000020b00780c */ /* 0x000fc40003f26070 */
[----:B------:R-:W-:-:S05]  /*0370*/  LOP3.LUT R4, R4, 0xfffffffc, RZ, 0xc0, !PT ;  /* 0xfffffffc04047812 */ /* 0x000fca00078ec0ff */
[----:B------:R-:W-:Y:S01]  /*0380*/  IMAD.IADD R5, R5, 0x1, -R4 ;  /* 0x0000000105057824 */ /* 0x000fe200078e0a04 */
[----:B-----5:R-:W-:Y:S02]  /*0390*/  ISETP.NE.OR P0, PT, R2, RZ, !P0 ;  /* 0x000000ff0200720c */ /* 0x020fe40004705670 */
[----:B-1----:R-:W-:-:S11]  /*03a0*/  ISETP.NE.AND P2, PT, R3, 0x1, PT ;  /* 0x000000010300780c */ /* 0x002fd60003f45270 */
[----:B------:R-:W-:Y:S01]  /*03b0*/  VOTEU.ALL UP0, P0 ;  /* 0x00000000003f7886 */ /* 0x000fe20000000000 */
[----:B------:R-:W-:Y:S01]  /*03c0*/  VOTEU.ALL UP1, P0 ;  /* 0x00000000003f7886 */ /* 0x000fe20000020000 */
[----:B------:R-:W0:Y:S01]  /*03d0*/  @P2 LDC R9, c[0x0][0x10] ;  /* 0x00000400ff092b82 */ /* 0x000e220000000800 */
[----:B--2---:R-:W-:Y:S02]  /*03e0*/  @P2 IMAD.MOV.U32 R2, RZ, RZ, R10 ;  /* 0x000000ffff022224 */ /* 0x004fe400078e000a */
[----:B------:R-:W-:Y:S01]  /*03f0*/  @!UP0 UMOV UR6, 0x400 ;  /* 0x0000040000068882 */ /* 0x000fe20000000000 */
[----:B------:R-:W-:-:S04]  /*0400*/  @!UP0 UIADD3 UR4, -UR4, 0x100000, URZ ;  /* 0x0010000004048890 */ /* 0x000fc8000fffe13f */
[----:B------:R-:W-:Y:S02]  /*0410*/  @!UP0 USHF.L.U32 UR5, UR4, 0xb, URZ ;  /* 0x0000000b04058899 */ /* 0x000fe4000800063f */
[----:B------:R-:W-:Y:S01]  /*0420*/  @!UP0 USHF.L.U32 UR4, UR4, 0x1, URZ ;  /* 0x0000000104048899 */ /* 0x000fe2000800063f */
[----:B------:R-:W-:Y:S02]  /*0430*/  @P2 IMAD.MOV.U32 R3, RZ, RZ, RZ ;  /* 0x000000ffff032224 */ /* 0x000fe400078e00ff */
[----:B------:R-:W-:Y:S01]  /*0440*/  @P2 IMAD.MOV.U32 R13, RZ, RZ, RZ ;  /* 0x000000ffff0d2224 */ /* 0x000fe200078e00ff */
[----:B------:R-:W1:Y:S08]  /*0450*/  @!UP0 S2UR UR7, SR_CgaCtaId ;  /* 0x00000000000789c3 */ /* 0x000e700000008800 */
[----:B------:R-:W2:Y:S01]  /*0460*/  @!P2 LDC R7, c[0x0][0xc] ;  /* 0x00000300ff07ab82 */ /* 0x000ea20000000800 */
[----:B0-----:R-:W-:-:S04]  /*0470*/  @P2 IMAD.WIDE.U32 R2, R8, R9, R2 ;  /* 0x0000000908022225 */ /* 0x001fc800078e0002 */
[----:B------:R-:W-:Y:S02]  /*0480*/  IMAD.MOV.U32 R9, RZ, RZ, RZ ;  /* 0x000000ffff097224 */ /* 0x000fe400078e00ff */
[----:B------:R-:W-:Y:S01]  /*0490*/  @P2 IMAD.IADD R3, R3, 0x1, R13 ;  /* 0x0000000103032824 */ /* 0x000fe200078e020d */
[----:B-1----:R-:W-:Y:S01]  /*04a0*/  @!UP0 ULEA UR6, UR7, UR6, 0x18 ;  /* 0x0000000607068291 */ /* 0x002fe2000f8ec03f */
[----:B------:R-:W-:Y:S01]  /*04b0*/  VOTEU.ALL UP0, P0 ;  /* 0x00000000003f7886 */ /* 0x000fe20000000000 */
[----:B------:R-:W-:-:S04]  /*04c0*/  ISETP.NE.AND P0, PT, R5, 0x3, PT ;  /* 0x000000030500780c */ /* 0x000fc80003f05270 */
[----:B------:R-:W-:-:S04]  /*04d0*/  ISETP.EQ.OR P0, PT, R5, RZ, !P0 ;  /* 0x000000ff0500720c */ /* 0x000fc80004702670 */
[----:B------:R-:W-:Y:S01]  /*04e0*/  ISETP.EQ.AND P0, PT, R6, RZ, P0 ;  /* 0x000000ff0600720c */ /* 0x000fe20000702270 */
[----:B------:R-:W0:Y:S02]  /*04f0*/  FENCE.VIEW.ASYNC.S ;  /* 0x00000000000073c6 */ /* 0x000e240000000000 */
[----:B0-----:R0:W3:Y:S01]  /*0500*/  @!UP0 SYNCS.EXCH.64 URZ, [UR6+0x40], UR4 ;  /* 0x00004004063f85b2 */ /* 0x0010e20008000100 */
[----:B--2---:R-:W-:Y:S01]  /*0510*/  @!P2 IMAD.WIDE.U32 R6, R7, R10, R8 ;  /* 0x0000000a0706a225 */ /* 0x004fe200078e0008 */
[----:B------:R-:W-:-:S03]  /*0520*/  SEL R4, RZ, 0x1, !P0 ;  /* 0x00000001ff047807 */ /* 0x000fc60004000000 */
[----:B------:R-:W-:Y:S02]  /*0530*/  @!P2 IMAD.MOV.U32 R2, RZ, RZ, R6 ;  /* 0x000000ffff02a224 */ /* 0x000fe400078e0006 */
[----:B------:R-:W-:Y:S01]  /*0540*/  @!P2 IMAD.MOV.U32 R3, RZ, RZ, R7 ;  /* 0x000000ffff03a224 */ /* 0x000fe200078e0007 */
[----:B------:R-:W-:Y:S01]  /*0550*/  SEL R4, R4, 0x2, P1 ;  /* 0x0000000204047807 */ /* 0x000fe20000800000 */
[----:B------:R0:W3:Y:S01]  /*0560*/  @!UP1 SYNCS.EXCH.64 URZ, [UR6+0x48], UR4 ;  /* 0x00004804063f95b2 */ /* 0x0000e20008000100 */
[----:B------:R-:W-:Y:S01]  /*0570*/  NOP ;  /* 0x0000000000007918 */ /* 0x000fe20000000000 */
[----:B---34-:R-:W-:Y:S06]  /*0580*/  BAR.SYNC.DEFER_BLOCKING 0x0 ;  /* 0x0000000000007b1d */ /* 0x018fec0000010000 */
[----:B------:R-:W-:Y:S05]  /*0590*/  @!P3 BRA `(.L_x_3) ;  /* 0x000000740034b947 */ /* 0x000fea0003800000 */
[----:B------:R-:W-:-:S13]  /*05a0*/  ISETP.GT.U32.AND P0, PT, R11, 0x1, PT ;  /* 0x000000010b00780c */ /* 0x000fda0003f04070 */
[----:B0-----:R-:W-:Y:S05]  /*05b0*/  @P0 EXIT ;  /* 0x000000000000094d */ /* 0x001fea0003800000 */
[----:B------:R-:W-:Y:S01]  /*05c0*/  ULDC.64 UR4, c[0x0][0x650] ;  /* 0x0001940000047ab9 */ /* 0x000fe20000000a00 */
[----:B------:R-:W-:Y:S01]  /*05d0*/  PRMT R12, RZ, 0x7610, R12 ;  /* 0x00007610ff0c7816 */ /* 0x000fe2000000000c */
[----:B------:R-:W-:Y:S01]  /*05e0*/  IMAD.MOV.U32 R6, RZ, RZ, -0x1 ;  /* 0xffffffffff067424 */ /* 0x000fe200078e00ff */
[----:B------:R-:W-:Y:S01]  /*05f0*/  ISETP.GE.U32.AND P0, PT, R2, UR4, PT ;  /* 0x0000000402007c0c */ /* 0x000fe2000bf06070 */
[----:B------:R-:W-:Y:S02]  /*0600*/  IMAD.MOV.U32 R7, RZ, RZ, -0x1 ;  /* 0xffffffffff077424 */ /* 0x000fe400078e00ff */
[----:B------:R-:W-:Y:S01]  /*0610*/  IMAD.MOV.U32 R5, RZ, RZ, -0x1 ;  /* 0xffffffffff057424 */ /* 0x000fe200078e00ff */
[----:B------:R-:W-:-:S13]  /*0620*/  ISETP.GE.U32.AND.EX P0, PT, R3, UR5, PT, P0 ;  /* 0x0000000503007c0c */ /* 0x000fda000bf06100 */
[----:B------:R-:W-:Y:S05]  /*0630*/  @P0 BRA `(.L_x_4) ;  /* 0x00000004005c0947 */ /* 0x000fea0003800000 */
[----:B------:R-:W0:Y:S01]  /*0640*/  LDC.64 R16, c[0x0][0x628] ;  /* 0x00018a00ff107b82 */ /* 0x000e220000000a00 */
[----:B------:R-:W-:Y:S02]  /*0650*/  IMAD.MOV.U32 R6, RZ, RZ, R2 ;  /* 0x000000ffff067224 */ /* 0x000fe400078e0002 */
[----:B------:R-:W-:-:S05]  /*0660*/  IMAD.MOV.U32 R7, RZ, RZ, R3 ;  /* 0x000000ffff077224 */ /* 0x000fca00078e0003 */
[----:B------:R-:W1:Y:S08]  /*0670*/  LDC R18, c[0x0][0x630] ;  /* 0x00018c00ff127b82 */ /* 0x000e700000000800 */
[----:B------:R-:W2:Y:S01]  /*0680*/  LDC.64 R20, c[0x0][0x620] ;  /* 0x00018800ff147b82 */ /* 0x000ea20000000a00 */
[----:B0-----:R-:W-:-:S04]  /*0690*/  ISETP.NE.U32.AND P0, PT, R16, RZ, PT ;  /* 0x000000ff1000720c */ /* 0x001fc80003f05070 */
[----:B------:R-:W-:-:S13]  /*06a0*/  ISETP.NE.AND.EX P0, PT, R17, RZ, PT, P0 ;  /* 0x000000ff1100720c */ /* 0x000fda0003f05300 */
[----:B-12---:R-:W-:Y:S05]  /*06b0*/  @!P0 BRA `(.L_x_5) ;  /* 0x0000000000288947 */ /* 0x006fea0003800000 */
[----:B------:R-:W0:Y:S02]  /*06c0*/  LDC R5, c[0x0][0x634] ;  /* 0x00018d00ff057b82 */ /* 0x000e240000000800 */
[----:B0-----:R-:W-:-:S05]  /*06d0*/  IADD3 R5, P0, R2, R5, RZ ;  /* 0x0000000502057210 */ /* 0x001fca0007f1e0ff */
[----:B------:R-:W-:-:S04]  /*06e0*/  IMAD.X R11, RZ, RZ, R3, P0 ;  /* 0x000000ffff0b7224 */ /* 0x000fc800000e0603 */
[----:B------:R-:W-:-:S04]  /*06f0*/  IMAD.WIDE.U32 R6, R11, R16, RZ ;  /* 0x000000100b067225 */ /* 0x000fc800078e00ff */
[----:B------:R-:W-:-:S04]  /*0700*/  IMAD.WIDE.U32 R12, P0, R5, R17, R6 ;  /* 0x00000011050c7225 */ /* 0x000fc80007800006 */
[----:B------:R-:W-:-:S04]  /*0710*/  IMAD.WIDE.U32 R6, R5, R16, RZ ;  /* 0x0000001005067225 */ /* 0x000fc800078e00ff */
[----:B------:R-:W-:Y:S01]  /*0720*/  IMAD.X R15, RZ, RZ, RZ, P0 ;  /* 0x000000ffff0f7224 */ /* 0x000fe200000e06ff */
[----:B------:R-:W-:Y:S01]  /*0730*/  IADD3 RZ, P0, R7, R12, RZ ;  /* 0x0000000c07ff7210 */ /* 0x000fe20007f1e0ff */
[----:B------:R-:W-:-:S04]  /*0740*/  IMAD.MOV.U32 R14, RZ, RZ, R13 ;  /* 0x000000ffff0e7224 */ /* 0x000fc800078e000d */
[----:B------:R-:W-:-:S08]  /*0750*/  IMAD.WIDE.U32.X R6, R11, R17, R14, P0 ;  /* 0x000000110b067225 */ /* 0x000fd000000e040e */
.L_x_5:
[--C-:B------:R-:W-:Y:S01]  /*0760*/  SHF.R.U64 R26, R6, R18, R7.reuse ;  /* 0x00000012061a7219 */ /* 0x100fe20000001207 */
[----:B------:R-:W0:Y:S01]  /*0770*/  LDC.64 R22, c[0x0][0x640] ;  /* 0x00019000ff167b82 */ /* 0x000e220000000a00 */
[----:B------:R-:W-:Y:S01]  /*0780*/  I2FP.F32.U32 R5, R8 ;  /* 0x0000000800057245 */ /* 0x000fe20000201000 */
[----:B------:R-:W-:Y:S01]  /*0790*/  ULDC UR4, c[0x0][0x150] ;  /* 0x0000540000047ab9 */ /* 0x000fe20000000800 */
[----:B------:R-:W-:Y:S02]  /*07a0*/  SHF.R.U32.HI R6, RZ, R18, R7 ;  /* 0x00000012ff067219 */ /* 0x000fe40000011607 */
[----:B------:R-:W-:Y:S01]  /*07b0*/  IADD3 R11, P0, RZ, -R26, RZ ;  /* 0x8000001aff0b7210 */ /* 0x000fe20007f1e0ff */
[----:B------:R-:W-:Y:S01]  /*07c0*/  FMUL R5, R5, UR4 ;  /* 0x0000000405057c20 */ /* 0x000fe20008400000 */
[----:B------:R-:W-:Y:S01]  /*07d0*/  ULDC UR4, c[0x0][0x154] ;  /* 0x0000550000047ab9 */ /* 0x000fe20000000800 */
[----:B------:R-:W1:Y:S02]  /*07e0*/  LDC R14, c[0x0][0x618] ;  /* 0x00018600ff0e7b82 */ /* 0x000e640000000800 */
[----:B------:R-:W-:-:S02]  /*07f0*/  IMAD.X R13, RZ, RZ, ~R6, P0 ;  /* 0x000000ffff0d7224 */ /* 0x000fc400000e0e06 */
[----:B------:R-:W2:Y:S01]  /*0800*/  F2I.U32.TRUNC.NTZ R5, R5 ;  /* 0x0000000500057305 */ /* 0x000ea2000020f000 */
[----:B------:R-:W-:-:S03]  /*0810*/  IMAD.WIDE.U32 R6, R11, R20, R2 ;  /* 0x000000140b067225 */ /* 0x000fc600078e0002 */
[----:B------:R-:W3:Y:S01]  /*0820*/  LDC R9, c[0x0][0x144] ;  /* 0x00005100ff097b82 */ /* 0x000ee20000000800 */
[----:B------:R-:W-:-:S04]  /*0830*/  IMAD R12, R13, R20, RZ ;  /* 0x000000140d0c7224 */ /* 0x000fc800078e02ff */
[----:B------:R-:W-:Y:S02]  /*0840*/  IMAD R11, R11, R21, R12 ;  /* 0x000000150b0b7224 */ /* 0x000fe400078e020c */
[----:B------:R-:W-:Y:S01]  /*0850*/  IMAD.MOV.U32 R12, RZ, RZ, 0x1 ;  /* 0x00000001ff0c7424 */ /* 0x000fe200078e00ff */
[----:B------:R-:W4:Y:S01]  /*0860*/  LDC R18, c[0x0][0x608] ;  /* 0x00018200ff127b82 */ /* 0x000f220000000800 */
[----:B------:R-:W-:Y:S01]  /*0870*/  IMAD.IADD R11, R7, 0x1, R11 ;  /* 0x00000001070b7824 */ /* 0x000fe200078e020b */
[----:B0-----:R-:W-:Y:S01]  /*0880*/  ISETP.NE.U32.AND P0, PT, R22, RZ, PT ;  /* 0x000000ff1600720c */ /* 0x001fe20003f05070 */
[----:B--2---:R-:W-:-:S03]  /*0890*/  IMAD.MOV R7, RZ, RZ, -R5 ;  /* 0x000000ffff077224 */ /* 0x004fc600078e0a05 */
[----:B------:R-:W-:Y:S02]  /*08a0*/  ISETP.NE.AND.EX P0, PT, R23, RZ, PT, P0 ;  /* 0x000000ff1700720c */ /* 0x000fe40003f05300 */
[----:B------:R-:W0:Y:S01]  /*08b0*/  LDC R13, c[0x0][0x658] ;  /* 0x00019600ff0d7b82 */ /* 0x000e220000000800 */
[--C-:B-1----:R-:W-:Y:S02]  /*08c0*/  SHF.R.U64 R16, R6, R14, R11.reuse ;  /* 0x0000000e06107219 */ /* 0x102fe4000000120b */
[----:B------:R-:W-:Y:S02]  /*08d0*/  I2FP.F32.U32 R6, R10 ;  /* 0x0000000a00067245 */ /* 0x000fe40000201000 */
[----:B------:R-:W-:-:S03]  /*08e0*/  SHF.R.U32.HI R11, RZ, R14, R11 ;  /* 0x0000000eff0b7219 */ /* 0x000fc6000001160b */
[----:B------:R-:W1:Y:S01]  /*08f0*/  LDC R17, c[0x0][0x148] ;  /* 0x00005200ff117b82 */ /* 0x000e620000000800 */
[----:B---3--:R-:W-:Y:S02]  /*0900*/  IMAD R5, R9, R7, R8 ;  /* 0x0000000709057224 */ /* 0x008fe400078e0208 */
[----:B------:R-:W-:Y:S01]  /*0910*/  FMUL R7, R6, UR4 ;  /* 0x0000000406077c20 */ /* 0x000fe20008400000 */
[----:B------:R-:W-:-:S03]  /*0920*/  IMAD.MOV.U32 R6, RZ, RZ, -0x1 ;  /* 0xffffffffff067424 */ /* 0x000fc600078e00ff */
[----:B------:R2:W3:Y:S01]  /*0930*/  F2I.U32.TRUNC.NTZ R15, R7 ;  /* 0x00000007000f7305 */ /* 0x0004e2000020f000 */
[----:B------:R-:W1:Y:S01]  /*0940*/  LDC R21, c[0x0][0x600] ;  /* 0x00018000ff157b82 */ /* 0x000e620000000800 */
[-CC-:B----4-:R-:W-:Y:S02]  /*0950*/  SHF.R.U64 R27, R16, R18.reuse, R11.reuse ;  /* 0x00000012101b7219 */ /* 0x190fe4000000120b */
[----:B------:R-:W-:-:S05]  /*0960*/  SHF.R.U32.HI R8, RZ, R18, R11 ;  /* 0x00000012ff087219 */ /* 0x000fca000001160b */
[----:B------:R-:W4:Y:S01]  /*0970*/  LDC R20, c[0x0][0x648] ;  /* 0x00019200ff147b82 */ /* 0x000f220000000800 */
[-CC-:B0-----:R-:W-:Y:S02]  /*0980*/  SHF.R.U64 R18, R27, R13.reuse, R8.reuse ;  /* 0x0000000d1b127219 */ /* 0x181fe40000001208 */
[-C--:B------:R-:W-:Y:S02]  /*0990*/  SHF.L.U32 R6, R6, R13.reuse, RZ ;  /* 0x0000000d06067219 */ /* 0x080fe400000006ff */
[-C--:B------:R-:W-:Y:S02]  /*09a0*/  SHF.R.U32.HI R8, RZ, R13.reuse, R8 ;  /* 0x0000000dff087219 */ /* 0x080fe40000011608 */
[----:B------:R-:W-:Y:S01]  /*09b0*/  LOP3.LUT R14, RZ, R6, RZ, 0x33, !PT ;  /* 0x00000006ff0e7212 */ /* 0x000fe200078e33ff */
[----:B------:R-:W0:Y:S01]  /*09c0*/  LDC R25, c[0x0][0x638] ;  /* 0x00018e00ff197b82 */ /* 0x000e220000000800 */
[----:B------:R-:W-:Y:S01]  /*09d0*/  SHF.L.U32 R11, R12, R13, RZ ;  /* 0x0000000d0c0b7219 */ /* 0x000fe200000006ff */
[----:B------:R-:W-:-:S02]  /*09e0*/  IMAD.MOV.U32 R6, RZ, RZ, R18 ;  /* 0x000000ffff067224 */ /* 0x000fc400078e0012 */
[----:B--2---:R-:W-:-:S04]  /*09f0*/  IMAD.MOV.U32 R7, RZ, RZ, R8 ;  /* 0x000000ffff077224 */ /* 0x004fc800078e0008 */
[----:B------:R-:W2:Y:S01]  /*0a00*/  LDC R24, c[0x0][0x610] ;  /* 0x00018400ff187b82 */ /* 0x000ea20000000800 */
[----:B---3--:R-:W-:Y:S05]  /*0a10*/  @!P0 BRA `(.L_x_6) ;  /* 0x0000000000288947 */ /* 0x008fea0003800000 */
[----:B------:R-:W3:Y:S02]  /*0a20*/  LDC R13, c[0x0][0x64c] ;  /* 0x00019300ff0d7b82 */ /* 0x000ee40000000800 */
[----:B---3--:R-:W-:-:S05]  /*0a30*/  IADD3 R13, P0, R18, R13, RZ ;  /* 0x0000000d120d7210 */ /* 0x008fca0007f1e0ff */
        /* <DEDUP_REMOVED lines=8> */
.L_x_6:
[----:B----4-:R-:W-:Y:S01]  /*0ac0*/  SHF.R.U64 R6, R6, R20, R7 ;  /* 0x0000001406067219 */ /* 0x010fe20000001207 */
[----:B-1----:R-:W-:Y:S01]  /*0ad0*/  VIADD R7, R21, 0xffffffff ;  /* 0xffffffff15077836 */ /* 0x002fe20000000000 */
[----:B------:R-:W-:Y:S01]  /*0ae0*/  LOP3.LUT R14, R27, R14, RZ, 0xc0, !PT ;  /* 0x0000000e1b0e7212 */ /* 0x000fe200078ec0ff */
[----:B------:R-:W-:Y:S02]  /*0af0*/  IMAD.MOV R15, RZ, RZ, -R15 ;  /* 0x000000ffff0f7224 */ /* 0x000fe400078e0a0f */
[----:B------:R-:W-:Y:S01]  /*0b00*/  IMAD.MOV R8, RZ, RZ, -R6 ;  /* 0x000000ffff087224 */ /* 0x000fe200078e0a06 */
[----:B------:R-:W-:Y:S01]  /*0b10*/  LOP3.LUT R7, R16, R7, RZ, 0xc0, !PT ;  /* 0x0000000710077212 */ /* 0x000fe200078ec0ff */
[----:B------:R-:W-:Y:S02]  /*0b20*/  IMAD R14, R11, R6, R14 ;  /* 0x000000060b0e7224 */ /* 0x000fe400078e020e */
[----:B------:R-:W-:Y:S02]  /*0b30*/  @P2 IMAD R5, R17, R15, R10 ;  /* 0x0000000f11052224 */ /* 0x000fe400078e020a */
[----:B0-----:R-:W-:-:S02]  /*0b40*/  IMAD R6, R8, R25, R18 ;  /* 0x0000001908067224 */ /* 0x001fc400078e0212 */
[----:B--2---:R-:W-:Y:S02]  /*0b50*/  IMAD R5, R14, R24, R5 ;  /* 0x000000180e057224 */ /* 0x004fe400078e0205 */
[----:B------:R-:W-:Y:S02]  /*0b60*/  IMAD R6, R6, R21, R7 ;  /* 0x0000001506067224 */ /* 0x000fe400078e0207 */
[----:B------:R-:W-:-:S03]  /*0b70*/  IMAD.MOV.U32 R12, RZ, RZ, 0x1 ;  /* 0x00000001ff0c7424 */ /* 0x000fc600078e00ff */
[----:B------:R-:W-:Y:S02]  /*0b80*/  SEL R7, R6, R5, !P2 ;  /* 0x0000000506077207 */ /* 0x000fe40005000000 */
[----:B------:R-:W-:Y:S01]  /*0b90*/  SEL R6, R5, R6, !P2 ;  /* 0x0000000605067207 */ /* 0x000fe20005000000 */
[----:B------:R-:W-:-:S07]  /*0ba0*/  IMAD.MOV.U32 R5, RZ, RZ, R26 ;  /* 0x000000ffff057224 */ /* 0x000fce00078e001a */
.L_x_4:
[----:B------:R-:W-:-:S08]  /*0bb0*/  NOP ;  /* 0x0000000000007918 */ /* 0x000fd00000000000 */
[----:B------:R-:W0:Y:S02]  /*0bc0*/  USETMAXREG.TRY_ALLOC.CTAPOOL UP0, 0xe8 ;  /* 0x000000e8000079c8 */ /* 0x000e240008000600 */
[----:B0-----:R-:W-:-:S13]  /*0bd0*/  PLOP3.LUT P0, PT, PT, PT, UP0, 0x80, 0x0 ;  /* 0x000000000000781c */ /* 0x001fda0003f0f008 */
[----:B------:R-:W-:Y:S05]  /*0be0*/  @!P0 BRA `(.L_x_4) ;  /* 0xfffffffc00f08947 */ /* 0x000fea000383ffff */
[----:B------:R-:W-:Y:S01]  /*0bf0*/  ULDC.64 UR4, c[0x0][0x598] ;  /* 0x0001660000047ab9 */ /* 0x000fe20000000a00 */
[----:B------:R-:W-:Y:S01]  /*0c00*/  ULDC.64 UR18, c[0x0][0x208] ;  /* 0x0000820000127ab9 */ /* 0x000fe20000000a00 */
[----:B------:R-:W-:-:S04]  /*0c10*/  ISETP.NE.U32.AND P0, PT, RZ, UR4, PT ;  /* 0x00000004ff007c0c */ /* 0x000fc8000bf05070 */
[----:B------:R-:W-:-:S13]  /*0c20*/  ISETP.NE.AND.EX P0, PT, RZ, UR5, PT, P0 ;  /* 0x00000005ff007c0c */ /* 0x000fda000bf05300 */
[----:B------:R-:W-:Y:S05]  /*0c30*/  @!P0 BRA `(.L_x_7) ;  /* 0x00000000001c8947 */ /* 0x000fea0003800000 */
[----:B------:R-:W0:Y:S02]  /*0c40*/  LDC.64 R8, c[0x0][0x598] ;  /* 0x00016600ff087b82 */ /* 0x000e240000000a00 */
[----:B0-----:R-:W2:Y:S02]  /*0c50*/  LDG.E.64 R8, desc[UR18][R8.64] ;  /* 0x0000001208087981 */ /* 0x001ea4000c1e1b00 */
[----:B--2---:R-:W-:-:S04]  /*0c60*/  ISETP.NE.U32.AND P0, PT, R8, RZ, PT ;  /* 0x000000ff0800720c */ /* 0x004fc80003f05070 */
[----:B------:R-:W-:-:S13]  /*0c70*/  ISETP.NE.AND.EX P0, PT, R9, RZ, PT, P0 ;  /* 0x000000ff0900720c */ /* 0x000fda0003f05300 */
[----:B------:R-:W-:Y:S05]  /*0c80*/  @!P0 BRA `(.L_x_7) ;  /* 0x0000000000088947 */ /* 0x000fea0003800000 */
[----:B------:R0:W5:Y:S01]  /*0c90*/  LD.E R8, desc[UR18][R8.64] ;  /* 0x0000001208087980 */ /* 0x000162000c101900 */
[----:B------:R-:W-:Y:S05]  /*0ca0*/  BRA `(.L_x_8) ;  /* 0x0000000000207947 */ /* 0x000fea0003800000 */
.L_x_7:
[----:B------:R-:W-:Y:S02]  /*0cb0*/  ULDC.64 UR4, c[0x0][0x588] ;  /* 0x0001620000047ab9 */ /* 0x000fe40000000a00 */
[----:B------:R-:W-:-:S04]  /*0cc0*/  ISETP.NE.U32.AND P0, PT, RZ, UR4, PT ;  /* 0x00000004ff007c0c */ /* 0x000fc8000bf05070 */
[----:B------:R-:W-:-:S13]  /*0cd0*/  ISETP.NE.AND.EX P0, PT, RZ, UR5, PT, P0 ;  /* 0x00000005ff007c0c */ /* 0x000fda000bf05300 */
[----:B------:R-:W-:Y:S05]  /*0ce0*/  @!P0 BRA `(.L_x_9) ;  /* 0x00000000000c8947 */ /* 0x000fea0003800000 */
[----:B------:R-:W0:Y:S02]  /*0cf0*/  LDC.64 R8, c[0x0][0x588] ;  /* 0x00016200ff087b82 */ /* 0x000e240000000a00 */
[----:B0-----:R1:W5:Y:S01]  /*0d00*/  LDG.E R8, desc[UR18][R8.64] ;  /* 0x0000001208087981 */ /* 0x001362000c1e1900 */
[----:B------:R-:W-:Y:S05]  /*0d10*/  BRA `(.L_x_8) ;  /* 0x0000000000047947 */ /* 0x000fea0003800000 */
.L_x_9:
[----:B------:R-:W2:Y:S02]  /*0d20*/  LDC R8, c[0x0][0x580] ;  /* 0x00016000ff087b82 */ /* 0x000ea40000000800 */
.L_x_8:
[----:B------:R-:W-:Y:S02]  /*0d30*/  ULDC.64 UR4, c[0x0][0x5a0] ;  /* 0x0001680000047ab9 */ /* 0x000fe40000000a00 */
[----:B------:R-:W-:-:S04]  /*0d40*/  ISETP.NE.U32.AND P0, PT, RZ, UR4, PT ;  /* 0x00000004ff007c0c */ /* 0x000fc8000bf05070 */
[----:B------:R-:W-:-:S13]  /*0d50*/  ISETP.NE.AND.EX P0, PT, RZ, UR5, PT, P0 ;  /* 0x00000005ff007c0c */ /* 0x000fda000bf05300 */
[----:B------:R-:W-:Y:S05]  /*0d60*/  @!P0 BRA `(.L_x_10) ;  /* 0x00000000001c8947 */ /* 0x000fea0003800000 */
[----:B------:R-:W3:Y:S02]  /*0d70*/  LDC.64 R10, c[0x0][0x5a0] ;  /* 0x00016800ff0a7b82 */ /* 0x000ee40000000a00 */
[----:B---3--:R-:W3:Y:S02]  /*0d80*/  LDG.E.64 R10, desc[UR18][R10.64] ;  /* 0x000000120a0a7981 */ /* 0x008ee4000c1e1b00 */
[----:B---3--:R-:W-:-:S04]  /*0d90*/  ISETP.NE.U32.AND P0, PT, R10, RZ, PT ;  /* 0x000000ff0a00720c */ /* 0x008fc80003f05070 */
[----:B------:R-:W-:-:S13]  /*0da0*/  ISETP.NE.AND.EX P0, PT, R11, RZ, PT, P0 ;  /* 0x000000ff0b00720c */ /* 0x000fda0003f05300 */
[----:B------:R-:W-:Y:S05]  /*0db0*/  @!P0 BRA `(.L_x_10) ;  /* 0x0000000000088947 */ /* 0x000fea0003800000 */
[----:B01----:R0:W5:Y:S01]  /*0dc0*/  LD.E R9, desc[UR18][R10.64] ;  /* 0x000000120a097980 */ /* 0x003162000c101900 */
[----:B------:R-:W-:Y:S05]  /*0dd0*/  BRA `(.L_x_11) ;  /* 0x0000000000207947 */ /* 0x000fea0003800000 */
.L_x_10:
[----:B------:R-:W-:Y:S02]  /*0de0*/  ULDC.64 UR4, c[0x0][0x590] ;  /* 0x0001640000047ab9 */ /* 0x000fe40000000a00 */
[----:B------:R-:W-:-:S04]  /*0df0*/  ISETP.NE.U32.AND P0, PT, RZ, UR4, PT ;  /* 0x00000004ff007c0c */ /* 0x000fc8000bf05070 */
[----:B------:R-:W-:-:S13]  /*0e00*/  ISETP.NE.AND.EX P0, PT, RZ, UR5, PT, P0 ;  /* 0x00000005ff007c0c */ /* 0x000fda000bf05300 */
[----:B------:R-:W-:Y:S05]  /*0e10*/  @!P0 BRA `(.L_x_12) ;  /* 0x00000000000c8947 */ /* 0x000fea0003800000 */
[----:B------:R-:W0:Y:S02]  /*0e20*/  LDC.64 R10, c[0x0][0x590] ;  /* 0x00016400ff0a7b82 */ /* 0x000e240000000a00 */
[----:B01----:R1:W5:Y:S01]  /*0e30*/  LDG.E R9, desc[UR18][R10.64] ;  /* 0x000000120a097981 */ /* 0x003362000c1e1900 */
[----:B------:R-:W-:Y:S05]  /*0e40*/  BRA `(.L_x_11) ;  /* 0x0000000000047947 */ /* 0x000fea0003800000 */
.L_x_12:
[----:B01----:R-:W3:Y:S02]  /*0e50*/  LDC R9, c[0x0][0x584] ;  /* 0x00016100ff097b82 */ /* 0x003ee40000000800 */
.L_x_11:
[----:B------:R-:W-:-:S13]  /*0e60*/  LOP3.LUT P0, RZ, R12, 0xff, RZ, 0xc0, !PT ;  /* 0x000000ff0cff7812 */ /* 0x000fda000780c0ff */
[----:B------:R-:W-:Y:S05]  /*0e70*/  @!P0 EXIT ;  /* 0x000000000000894d */ /* 0x000fea0003800000 */
[----:B------:R-:W-:Y:S01]  /*0e80*/  ULDC UR4, c[0x0][0x28c] ;  /* 0x0000a30000047ab9 */ /* 0x000fe20000000800 */
[----:B------:R-:W-:Y:S01]  /*0e90*/  LOP3.LUT R138, R4, 0x1, RZ, 0xfc, !PT ;  /* 0x00000001048a7812 */ /* 0x000fe200078efcff */
[----:B------:R-:W-:-:S04]  /*0ea0*/  UIADD3 UR4, UR4, 0x1f, URZ ;  /* 0x0000001f04047890 */ /* 0x000fc8000fffe03f */
[----:B------:R-:W-:-:S04]  /*0eb0*/  USHF.R.S32.HI UR5, URZ, 0x1f, UR4 ;  /* 0x0000001f3f057899 */ /* 0x000fc80008011404 */
[----:B------:R-:W-:-:S03]  /*0ec0*/  ULEA.HI UR5, UR5, UR4, URZ, 0x5 ;  /* 0x0000000405057291 */ /* 0x000fc6000f8f283f */
[----:B------:R-:W-:Y:S01]  /*0ed0*/  UMOV UR4, URZ ;  /* 0x0000003f00047c82 */ /* 0x000fe20008000000 */
[----:B------:R-:W-:-:S03]  /*0ee0*/  USHF.R.S32.HI UR9, URZ, 0x5, UR5 ;  /* 0x000000053f097899 */ /* 0x000fc60008011405 */
[----:B------:R-:W-:-:S09]  /*0ef0*/  UMOV UR5, URZ ;  /* 0x0000003f00057c82 */ /* 0x000fd20008000000 */
.L_x_165:
[----:B01----:R-:W-:Y:S01]  /*0f00*/  LOP3.LUT R10, R0, 0x80, RZ, 0xc0, !PT ;  /* 0x00000080000a7812 */ /* 0x003fe200078ec0ff */
[----:B------:R-:W0:Y:S01]  /*0f10*/  S2UR UR13, SR_CgaCtaId ;  /* 0x00000000000d79c3 */ /* 0x000e220000008800 */
[----:B------:R-:W-:Y:S01]  /*0f20*/  UMOV UR12, 0x400 ;  /* 0x00000400000c7882 */ /* 0x000fe20000000000 */
[----:B------:R-:W-:Y:S01]  /*0f30*/  UMOV UR6, URZ ;  /* 0x0000003f00067c82 */ /* 0x000fe20008000000 */
[----:B------:R-:W-:Y:S01]  /*0f40*/  SHF.R.U32.HI R10, RZ, 0x7, R10 ;  /* 0x00000007ff0a7819 */ /* 0x000fe2000001160a */
[----:B------:R-:W-:Y:S01]  /*0f50*/  UMOV UR7, URZ ;  /* 0x0000003f00077c82 */ /* 0x000fe20008000000 */
[----:B------:R-:W-:Y:S01]  /*0f60*/  UMOV UR16, UR5 ;  /* 0x0000000500107c82 */ /* 0x000fe20008000000 */
[----:B------:R-:W-:Y:S02]  /*0f70*/  CS2R R14, SRZ ;  /* 0x00000000000e7805 */ /* 0x000fe4000001ff00 */
[----:B------:R-:W-:Y:S01]  /*0f80*/  CS2R R12, SRZ ;  /* 0x00000000000c7805 */ /* 0x000fe2000001ff00 */
[----:B------:R-:W1:Y:S01]  /*0f90*/  LDC R11, c[0x0][0x28c] ;  /* 0x0000a300ff0b7b82 */ /* 0x000e620000000800 */
[----:B------:R-:W4:Y:S01]  /*0fa0*/  SHFL.IDX PT, R10, R10, RZ, 0x1f ;  /* 0x00001fff0a0a7589 */ /* 0x000f2200000e0000 */
[----:B------:R-:W-:-:S02]  /*0fb0*/  CS2R R16, SRZ ;  /* 0x0000000000107805 */ /* 0x000fc4000001ff00 */
[----:B------:R-:W-:Y:S02]  /*0fc0*/  CS2R R18, SRZ ;  /* 0x0000000000127805 */ /* 0x000fe4000001ff00 */
[----:B------:R-:W-:Y:S02]  /*0fd0*/  CS2R R20, SRZ ;  /* 0x0000000000147805 */ /* 0x000fe4000001ff00 */
[----:B------:R-:W-:Y:S02]  /*0fe0*/  CS2R R22, SRZ ;  /* 0x0000000000167805 */ /* 0x000fe4000001ff00 */
[----:B------:R-:W-:Y:S02]  /*0ff0*/  CS2R R88, SRZ ;  /* 0x0000000000587805 */ /* 0x000fe4000001ff00 */
[----:B------:R-:W-:Y:S02]  /*1000*/  CS2R R90, SRZ ;  /* 0x00000000005a7805 */ /* 0x000fe4000001ff00 */
        /* <DEDUP_REMOVED lines=16> */
[----:B-1----:R-:W-:Y:S02]  /*1110*/  ISETP.GE.AND P0, PT, R11, 0x1, PT ;  /* 0x000000010b00780c */ /* 0x002fe40003f06270 */
[----:B------:R-:W-:Y:S02]  /*1120*/  CS2R R124, SRZ ;  /* 0x00000000007c7805 */ /* 0x000fe4000001ff00 */
[----:B----4-:R-:W-:-:S02]  /*1130*/  R2UR UR8, R10 ;  /* 0x000000000a0872ca */ /* 0x010fc400000e0000 */
[----:B------:R-:W-:Y:S02]  /*1140*/  CS2R R126, SRZ ;  /* 0x00000000007e7805 */ /* 0x000fe4000001ff00 */
[----:B------:R-:W-:Y:S02]  /*1150*/  CS2R R128, SRZ ;  /* 0x0000000000807805 */ /* 0x000fe4000001ff00 */
[----:B------:R-:W-:Y:S02]  /*1160*/  CS2R R130, SRZ ;  /* 0x0000000000827805 */ /* 0x000fe4000001ff00 */
[----:B------:R-:W-:Y:S02]  /*1170*/  CS2R R132, SRZ ;  /* 0x0000000000847805 */ /* 0x000fe4000001ff00 */
[----:B------:R-:W-:Y:S02]  /*1180*/  CS2R R134, SRZ ;  /* 0x0000000000867805 */ /* 0x000fe4000001ff00 */
[----:B------:R-:W-:Y:S01]  /*1190*/  CS2R R136, SRZ ;  /* 0x0000000000887805 */ /* 0x000fe2000001ff00 */
[----:B------:R-:W-:Y:S01]  /*11a0*/  IMAD.MOV.U32 R139, RZ, RZ, RZ ;  /* 0x000000ffff8b7224 */ /* 0x000fe200078e00ff */
[----:B------:R-:W-:Y:S01]  /*11b0*/  CS2R R24, SRZ ;  /* 0x0000000000187805 */ /* 0x000fe2000001ff00 */
[----:B------:R-:W-:Y:S01]  /*11c0*/  IMAD.MOV.U32 R141, RZ, RZ, RZ ;  /* 0x000000ffff8d7224 */ /* 0x000fe200078e00ff */
[----:B---3--:R-:W-:Y:S01]  /*11d0*/  CS2R R26, SRZ ;  /* 0x00000000001a7805 */ /* 0x008fe2000001ff00 */
[----:B------:R-:W-:Y:S01]  /*11e0*/  IMAD.U32 R142, RZ, RZ, UR4 ;  /* 0x00000004ff8e7e24 */ /* 0x000fe2000f8e00ff */
[----:B------:R-:W-:Y:S01]  /*11f0*/  CS2R R28, SRZ ;  /* 0x00000000001c7805 */ /* 0x000fe2000001ff00 */
[----:B------:R-:W-:Y:S01]  /*1200*/  ULEA.HI UR10, UR8, UR8, URZ, 0x1 ;  /* 0x00000008080a7291 */ /* 0x000fe2000f8f083f */
[----:B------:R-:W-:-:S02]  /*1210*/  CS2R R30, SRZ ;  /* 0x00000000001e7805 */ /* 0x000fc4000001ff00 */
[----:B------:R-:W-:Y:S02]  /*1220*/  CS2R R32, SRZ ;  /* 0x0000000000207805 */ /* 0x000fe4000001ff00 */
[----:B------:R-:W-:Y:S01]  /*1230*/  CS2R R34, SRZ ;  /* 0x0000000000227805 */ /* 0x000fe2000001ff00 */
[----:B------:R-:W-:Y:S01]  /*1240*/  ULOP3.LUT UR11, UR10, 0x1ffffe, URZ, 0xc0, !UPT ;  /* 0x001ffffe0a0b7892 */ /* 0x000fe2000f8ec03f */
[----:B------:R-:W-:Y:S01]  /*1250*/  CS2R R36, SRZ ;  /* 0x0000000000247805 */ /* 0x000fe2000001ff00 */
[----:B0-----:R-:W-:Y:S01]  /*1260*/  ULEA UR10, UR13, UR12, 0x18 ;  /* 0x0000000c0d0a7291 */ /* 0x001fe2000f8ec03f */
[----:B------:R-:W-:Y:S01]  /*1270*/  CS2R R38, SRZ ;  /* 0x0000000000267805 */ /* 0x000fe2000001ff00 */
[----:B------:R-:W-:Y:S01]  /*1280*/  UIADD3 UR11, UR8, -UR11, URZ ;  /* 0x8000000b080b7290 */ /* 0x000fe2000fffe03f */
[----:B------:R-:W-:Y:S02]  /*1290*/  CS2R R40, SRZ ;  /* 0x0000000000287805 */ /* 0x000fe4000001ff00 */
[----:B------:R-:W-:Y:S01]  /*12a0*/  CS2R R42, SRZ ;  /* 0x00000000002a7805 */ /* 0x000fe2000001ff00 */
[----:B------:R-:W-:Y:S01]  /*12b0*/  UMOV UR8, URZ ;  /* 0x0000003f00087c82 */ /* 0x000fe20008000000 */
[----:B------:R-:W-:Y:S01]  /*12c0*/  ULEA UR11, UR11, UR10, 0xb ;  /* 0x0000000a0b0b7291 */ /* 0x000fe2000f8e583f */
[----:B------:R-:W-:-:S02]  /*12d0*/  CS2R R44, SRZ ;  /* 0x00000000002c7805 */ /* 0x000fc4000001ff00 */
[----:B------:R-:W-:Y:S02]  /*12e0*/  CS2R R46, SRZ ;  /* 0x00000000002e7805 */ /* 0x000fe4000001ff00 */
[----:B------:R-:W-:Y:S01]  /*12f0*/  CS2R R48, SRZ ;  /* 0x0000000000307805 */ /* 0x000fe2000001ff00 */
[----:B------:R-:W-:Y:S01]  /*1300*/  UIADD3 UR11, UR11, 0x100, URZ ;  /* 0x000001000b0b7890 */ /* 0x000fe2000fffe03f */
[----:B------:R-:W-:Y:S02]  /*1310*/  CS2R R50, SRZ ;  /* 0x0000000000327805 */ /* 0x000fe4000001ff00 */
[----:B------:R-:W-:Y:S02]  /*1320*/  CS2R R52, SRZ ;  /* 0x0000000000347805 */ /* 0x000fe4000001ff00 */
[----:B------:R-:W-:Y:S01]  /*1330*/  CS2R R54, SRZ ;  /* 0x0000000000367805 */ /* 0x000fe2000001ff00 */
[----:B------:R-:W-:Y:S01]  /*1340*/  USHF.R.U32.HI UR11, URZ, 0x4, UR11 ;  /* 0x000000043f0b7899 */ /* 0x000fe2000801160b */
[----:B------:R-:W-:-:S02]  /*1350*/  CS2R R56, SRZ ;  /* 0x0000000000387805 */ /* 0x000fc4000001ff00 */
[----:B------:R-:W-:Y:S02]  /*1360*/  CS2R R58, SRZ ;  /* 0x00000000003a7805 */ /* 0x000fe4000001ff00 */
[----:B------:R-:W-:Y:S01]  /*1370*/  CS2R R60, SRZ ;  /* 0x00000000003c7805 */ /* 0x000fe2000001ff00 */
[----:B------:R-:W-:Y:S01]  /*1380*/  ULOP3.LUT UR11, UR11, 0x3fff, URZ, 0xc0, !UPT ;  /* 0x00003fff0b0b7892 */ /* 0x000fe2000f8ec03f */
        /* <DEDUP_REMOVED lines=12> */
[----:B------:R-:W-:Y:S01]  /*1450*/  CS2R R86, SRZ ;  /* 0x0000000000567805 */ /* 0x000fe2000001ff00 */
[----:B------:R-:W-:Y:S06]  /*1460*/  @!P0 BRA `(.L_x_13) ;  /* 0x00000008001c8947 */ /* 0x000fec0003800000 */
[----:B------:R-:W-:-:S13]  /*1470*/  ISETP.NE.AND P1, PT, R138, 0x3, PT ;  /* 0x000000038a00780c */ /* 0x000fda0003f25270 */
[----:B------:R-:W-:Y:S05]  /*1480*/  @!P1 BRA `(.L_x_14) ;  /* 0x0000000000049947 */ /* 0x000fea0003800000 */
[----:B------:R-:W-:Y:S01]  /*1490*/  BPT.TRAP 0x1 ;  /* 0x000000040000795c */ /* 0x000fe20000300000 */
.L_x_14:
[----:B------:R-:W-:Y:S01]  /*14a0*/  ULEA UR6, UR5, UR10, 0x3 ;  /* 0x0000000a05067291 */ /* 0x000fe2000f8e183f */
[----:B------:R-:W-:-:S05]  /*14b0*/  IMAD.U32 R10, RZ, RZ, UR4 ;  /* 0x00000004ff0a7e24 */ /* 0x000fca000f8e00ff */
[----:B------:R-:W-:-:S04]  /*14c0*/  SHF.L.U32 R10, R10, 0x1f, RZ ;  /* 0x0000001f0a0a7819 */ /* 0x000fc800000006ff */
[----:B------:R0:W1:Y:S01]  /*14d0*/  SYNCS.PHASECHK.TRANS64.TRYWAIT P0, [UR6], R10 ;  /* 0x0000000aff0075a7 */ /* 0x0000620008000146 */
[----:B------:R-:W-:Y:S05]  /*14e0*/  @!P1 BRA `(.L_x_15) ;  /* 0x0000000000049947 */ /* 0x000fea0003800000 */
[----:B------:R-:W-:Y:S01]  /*14f0*/  BPT.TRAP 0x1 ;  /* 0x000000040000795c */ /* 0x000fe20000300000 */
.L_x_15:
[----:B-1----:R-:W-:Y:S05]  /*1500*/  @P0 BRA `(.L_x_16) ;  /* 0x0000000000080947 */ /* 0x002fea0003800000 */
[----:B------:R-:W1:Y:S02]  /*1510*/  SYNCS.PHASECHK.TRANS64.TRYWAIT P0, [UR6], R10 ;  /* 0x0000000aff0075a7 */ /* 0x000e640008000146 */
[----:B-1----:R-:W-:Y:S05]  /*1520*/  @!P0 BRA `(.L_x_17) ;  /* 0x0000007800b08947 */ /* 0x002fea0003800000 */
.L_x_16:
[----:B------:R-:W-:Y:S01]  /*1530*/  UIADD3 UR6, UR10, 0x3100, URZ ;  /* 0x000031000a067890 */ /* 0x000fe2000fffe03f */
[----:B------:R-:W-:Y:S01]  /*1540*/  WARPGROUP.ARRIVE ;  /* 0x00000000000079c5 */ /* 0x000fe20000000000 */
[----:B------:R-:W-:Y:S01]  /*1550*/  ULDC UR7, c[0x0][0x50c] ;  /* 0x0001430000077ab9 */ /* 0x000fe20000000800 */
[----:B------:R-:W-:Y:S01]  /*1560*/  ULOP3.LUT UR12, UR11, 0x10000, URZ, 0xfc, !UPT ;  /* 0x000100000b0c7892 */ /* 0x000fe2000f8efc3f */
[----:B------:R-:W-:Y:S01]  /*1570*/  CS2R R14, SRZ ;  /* 0x00000000000e7805 */ /* 0x000fe2000001ff00 */
[----:B------:R-:W-:Y:S01]  /*1580*/  UISETP.NE.AND UP0, UPT, UR7, 0x1, UPT ;  /* 0x000000010700788c */ /* 0x000fe2000bf05270 */
[----:B------:R-:W-:Y:S01]  /*1590*/  CS2R R12, SRZ ;  /* 0x00000000000c7805 */ /* 0x000fe2000001ff00 */
[----:B------:R-:W-:Y:S01]  /*15a0*/  USHF.R.U32.HI UR6, URZ, 0x4, UR6 ;  /* 0x000000043f067899 */ /* 0x000fe20008011606 */
[----:B------:R-:W-:Y:S01]  /*15b0*/  CS2R R16, SRZ ;  /* 0x0000000000107805 */ /* 0x000fe2000001ff00 */
[----:B------:R-:W-:Y:S01]  /*15c0*/  USEL UR7, URZ, 0x1, UP0 ;  /* 0x000000013f077887 */ /* 0x000fe20008000000 */
[----:B------:R-:W-:Y:S01]  /*15d0*/  CS2R R18, SRZ ;  /* 0x0000000000127805 */ /* 0x000fe2000001ff00 */
[----:B------:R-:W-:Y:S01]  /*15e0*/  ULOP3.LUT UR6, UR6, 0x3fff, URZ, 0xc0, !UPT ;  /* 0x00003fff06067892 */ /* 0x000fe2000f8ec03f */
[----:B------:R-:W-:Y:S01]  /*15f0*/  CS2R R20, SRZ ;  /* 0x0000000000147805 */ /* 0x000fe2000001ff00 */
[----:B------:R-:W-:Y:S01]  /*1600*/  ULEA UR12, UR5, UR12, 0x8 ;  /* 0x0000000c050c7291 */ /* 0x000fe2000f8e403f */
[----:B------:R-:W-:Y:S01]  /*1610*/  CS2R R22, SRZ ;  /* 0x0000000000167805 */ /* 0x000fe2000001ff00 */
[----:B------:R-:W-:Y:S01]  /*1620*/  ULOP3.LUT UR6, UR6, 0x10000, URZ, 0xfc, !UPT ;  /* 0x0001000006067892 */ /* 0x000fe2000f8efc3f */
[----:B------:R-:W-:Y:S01]  /*1630*/  ISETP.NE.AND P0, PT, RZ, UR7, PT ;  /* 0x00000007ff007c0c */ /* 0x000fe2000bf05270 */
[----:B------:R-:W-:Y:S01]  /*1640*/  UMOV UR13, 0xc0000010 ;  /* 0xc0000010000d7882 */ /* 0x000fe20000000000 */
[----:B------:R-:W-:Y:S01]  /*1650*/  UMOV UR15, 0xc0000010 ;  /* 0xc0000010000f7882 */ /* 0x000fe20000000000 */
[----:B------:R-:W-:Y:S01]  /*1660*/  ULEA UR14, UR5, UR6, 0x8 ;  /* 0x00000006050e7291 */ /* 0x000fe2000f8e403f */
[----:B------:R-:W-:-:S02]  /*1670*/  CS2R R88, SRZ ;  /* 0x0000000000587805 */ /* 0x000fc4000001ff00 */
[----:B------:R-:W-:Y:S01]  /*1680*/  CS2R R90, SRZ ;  /* 0x00000000005a7805 */ /* 0x000fe2000001ff00 */
[----:B------:R-:W-:Y:S01]  /*1690*/  UMOV UR6, 0x1 ;  /* 0x0000000100067882 */ /* 0x000fe20000000000 */
[----:B------:R-:W-:Y:S02]  /*16a0*/  CS2R R92, SRZ ;  /* 0x00000000005c7805 */ /* 0x000fe4000001ff00 */
[----:B------:R-:W-:Y:S02]  /*16b0*/  CS2R R94, SRZ ;  /* 0x00000000005e7805 */ /* 0x000fe4000001ff00 */
[----:B------:R-:W-:Y:S02]  /*16c0*/  CS2R R96, SRZ ;  /* 0x0000000000607805 */ /* 0x000fe4000001ff00 */
[----:B------:R-:W-:Y:S02]  /*16d0*/  CS2R R98, SRZ ;  /* 0x0000000000627805 */ /* 0x000fe4000001ff00 */
[----:B------:R-:W-:Y:S01]  /*16e0*/  CS2R R100, SRZ ;  /* 0x0000000000647805 */ /* 0x000fe2000001ff00 */
[----:B------:R-:W-:Y:S01]  /*16f0*/  QGMMA.64x128x32.F32.E5M2.E5M2 R24, gdesc[UR12], RZ, !UPT, gsb0 ;  /* 0x01e000000c1879f3 */ /* 0x000fe2000c0038ff */
        /* <DEDUP_REMOVED lines=17> */
[----:B------:R-:W-:Y:S01]  /*1810*/  CS2R R136, SRZ ;  /* 0x0000000000887805 */ /* 0x000fe2000001ff00 */
[----:B------:R-:W-:Y:S02]  /*1820*/  IMAD.MOV.U32 R139, RZ, RZ, RZ ;  /* 0x000000ffff8b7224 */ /* 0x000fe400078e00ff */
[----:B------:R-:W-:Y:S01]  /*1830*/  IMAD.MOV.U32 R141, RZ, RZ, RZ ;  /* 0x000000ffff8d7224 */ /* 0x000fe200078e00ff */
[----:B------:R-:W-:Y:S06]  /*1840*/  @!P0 BRA `(.L_x_18) ;  /* 0x0000000400088947 */ /* 0x000fec0003800000 */
[----:B------:R-:W-:Y:S02]  /*1850*/  WARPGROUP.DEPBAR.LE gsb0, 0x0 ;  /* 0x00008000000079c5 */ /* 0x000fe40000010000 */
[----:B------:R-:W-:-:S01]  /*1860*/  FADD R141, RZ, R24 ;  /* 0x00000018ff8d7221 */ /* 0x000fc20000000000 */
[----:B------:R-:W-:Y:S01]  /*1870*/  FADD R136, RZ, R25 ;  /* 0x00000019ff887221 */ /* 0x000fe20000000000 */
        /* <DEDUP_REMOVED lines=62> */
[----:B------:R-:W-:-:S06]  /*1c60*/  UMOV UR6, URZ ;  /* 0x0000003f00067c82 */ /* 0x000fcc0008000000 */
.L_x_18:
[----:B------:R-:W-:-:S04]  /*1c70*/  UIADD3 UR16, UR5, 0x1, URZ ;  /* 0x0000000105107890 */ /* 0x000fc8000fffe03f */
[----:B------:R-:W-:-:S04]  /*1c80*/  UISETP.NE.AND UP0, UPT, UR16, 0x3, UPT ;  /* 0x000000031000788c */ /* 0x000fc8000bf05270 */
[----:B------:R-:W-:Y:S02]  /*1c90*/  USEL UR8, URZ, 0x1, UP0 ;  /* 0x000000013f087887 */ /* 0x000fe40008000000 */
[----:B------:R-:W-:Y:S02]  /*1ca0*/  USEL UR16, UR16, URZ, UP0 ;  /* 0x0000003f10107287 */ /* 0x000fe40008000000 */
[----:B------:R-:W-:-:S06]  /*1cb0*/  ULOP3.LUT UR8, UR4, UR8, URZ, 0x3c, !UPT ;  /* 0x0000000804087292 */ /* 0x000fcc000f8e3c3f */
[----:B------:R-:W-:Y:S01]  /*1cc0*/  IMAD.U32 R142, RZ, RZ, UR8 ;  /* 0x00000008ff8e7e24 */ /* 0x000fe2000f8e00ff */
[----:B------:R-:W-:-:S06]  /*1cd0*/  UMOV UR8, 0x1 ;  /* 0x0000000100087882 */ /* 0x000fcc0000000000 */
.L_x_13:
[----:B------:R-:W-:-:S04]  /*1ce0*/  UISETP.LT.AND UP0, UPT, UR9, 0x1, UPT ;  /* 0x000000010900788c */ /* 0x000fc8000bf01270 */
[----:B------:R-:W-:-:S04]  /*1cf0*/  USEL UR12, UR9, 0x1, UP0 ;  /* 0x00000001090c7887 */ /* 0x000fc80008000000 */
[----:B------:R-:W-:-:S04]  /*1d00*/  UIADD3 UR12, UR9, -UR12, URZ ;  /* 0x8000000c090c7290 */ /* 0x000fc8000fffe03f */
[----:B------:R-:W-:-:S06]  /*1d10*/  UISETP.GE.AND UP0, UPT, UR12, 0x1, UPT ;  /* 0x000000010c00788c */ /* 0x000fcc000bf06270 */
[----:B------:R-:W-:-:S13]  /*1d20*/  PLOP3.LUT P0, PT, PT, PT, UP0, 0x80, 0x0 ;  /* 0x000000000000781c */ /* 0x000fda0003f0f008 */
[----:B------:R-:W-:Y:S05]  /*1d30*/  @!P0 BRA `(.L_x_19) ;  /* 0x0000000400f08947 */ /* 0x000fea0003800000 */
[----:B01----:R-:W-:Y:S01]  /*1d40*/  IMAD.U32 R10, RZ, RZ, UR12 ;  /* 0x0000000cff0a7e24 */ /* 0x003fe2000f8e00ff */
[----:B------:R-:W-:Y:S01]  /*1d50*/  UMOV UR17, UR5 ;  /* 0x0000000500117c82 */ /* 0x000fe20008000000 */
[----:B------:R-:W-:-:S05]  /*1d60*/  ULDC UR20, c[0x0][0x50c] ;  /* 0x0001430000147ab9 */ /* 0x000fca0000000800 */
.L_x_27:
[----:B------:R-:W-:-:S13]  /*1d70*/  ISETP.NE.AND P1, PT, R138, 0x3, PT ;  /* 0x000000038a00780c */ /* 0x000fda0003f25270 */
[----:B01----:R-:W-:Y:S05]  /*1d80*/  @!P1 BRA `(.L_x_20) ;  /* 0x0000000000049947 */ /* 0x003fea0003800000 */
[----:B------:R-:W-:Y:S01]  /*1d90*/  BPT.TRAP 0x1 ;  /* 0x000000040000795c */ /* 0x000fe20000300000 */
.L_x_20:
[----:B------:R-:W0:Y:S01]  /*1da0*/  S2UR UR12, SR_CgaCtaId ;  /* 0x00000000000c79c3 */ /* 0x000e220000008800 */
[----:B------:R-:W-:Y:S01]  /*1db0*/  UMOV UR10, 0x400 ;  /* 0x00000400000a7882 */ /* 0x000fe20000000000 */
[----:B------:R-:W-:Y:S01]  /*1dc0*/  SHF.L.U32 R11, R142, 0x1f, RZ ;  /* 0x0000001f8e0b7819 */ /* 0x000fe200000006ff */
[----:B0-----:R-:W-:-:S04]  /*1dd0*/  ULEA UR10, UR12, UR10, 0x18 ;  /* 0x0000000a0c0a7291 */ /* 0x001fc8000f8ec03f */
[----:B------:R-:W-:-:S09]  /*1de0*/  ULEA UR12, UR16, UR10, 0x3 ;  /* 0x0000000a100c7291 */ /* 0x000fd2000f8e183f */
[----:B------:R0:W1:Y:S01]  /*1df0*/  SYNCS.PHASECHK.TRANS64.TRYWAIT P0, [UR12], R11 ;  /* 0x0000000bff0075a7 */ /* 0x000062000800014c */
[----:B------:R-:W-:Y:S05]  /*1e00*/  @!P1 BRA `(.L_x_21) ;  /* 0x0000000000049947 */ /* 0x000fea0003800000 */
[----:B------:R-:W-:Y:S01]  /*1e10*/  BPT.TRAP 0x1 ;  /* 0x000000040000795c */ /* 0x000fe20000300000 */
.L_x_21:
[----:B-1----:R-:W-:Y:S05]  /*1e20*/  @P0 BRA `(.L_x_22) ;  /* 0x0000000000080947 */ /* 0x002fea0003800000 */
[----:B------:R-:W1:Y:S02]  /*1e30*/  SYNCS.PHASECHK.TRANS64.TRYWAIT P0, [UR12], R11 ;  /* 0x0000000bff0075a7 */ /* 0x000e64000800014c */
[----:B-1----:R-:W-:Y:S05]  /*1e40*/  @!P0 BRA `(.L_x_23) ;  /* 0x0000007000808947 */ /* 0x002fea0003800000 */
.L_x_22:
[----:B------:R-:W-:Y:S01]  /*1e50*/  UIADD3 UR12, UR10, 0x3100, URZ ;  /* 0x000031000a0c7890 */ /* 0x000fe2000fffe03f */
[----:B------:R-:W-:Y:S01]  /*1e60*/  WARPGROUP.ARRIVE ;  /* 0x00000000000079c5 */ /* 0x000fe20000000000 */
[----:B------:R-:W-:Y:S02]  /*1e70*/  UISETP.NE.AND UP0, UPT, UR7, URZ, UPT ;  /* 0x0000003f0700728c */ /* 0x000fe4000bf05270 */
[----:B------:R-:W-:Y:S02]  /*1e80*/  USHF.R.U32.HI UR12, URZ, 0x4, UR12 ;  /* 0x000000043f0c7899 */ /* 0x000fe4000801160c */
[----:B------:R-:W-:Y:S02]  /*1e90*/  USEL UR8, UR8, URZ, !UP0 ;  /* 0x0000003f08087287 */ /* 0x000fe4000c000000 */
[----:B------:R-:W-:Y:S02]  /*1ea0*/  ULOP3.LUT UR7, UR12, 0x3fff, URZ, 0xc0, !UPT ;  /* 0x00003fff0c077892 */ /* 0x000fe4000f8ec03f */
[----:B------:R-:W-:-:S02]  /*1eb0*/  ULOP3.LUT UR12, UR11, 0x10000, URZ, 0xfc, !UPT ;  /* 0x000100000b0c7892 */ /* 0x000fc4000f8efc3f */
[----:B------:R-:W-:Y:S02]  /*1ec0*/  ULOP3.LUT UR7, UR7, 0x10000, URZ, 0xfc, !UPT ;  /* 0x0001000007077892 */ /* 0x000fe4000f8efc3f */
[----:B------:R-:W-:Y:S02]  /*1ed0*/  UISETP.NE.U32.AND UP0, UPT, UR8, URZ, UPT ;  /* 0x0000003f0800728c */ /* 0x000fe4000bf05070 */
[----:B------:R-:W-:Y:S02]  /*1ee0*/  ULEA UR12, UR16, UR12, 0x8 ;  /* 0x0000000c100c7291 */ /* 0x000fe4000f8e403f */
[----:B------:R-:W-:Y:S01]  /*1ef0*/  ULEA UR14, UR16, UR7, 0x8 ;  /* 0x00000007100e7291 */ /* 0x000fe2000f8e403f */
[----:B------:R-:W-:Y:S01]  /*1f00*/  UMOV UR13, 0xc0000010 ;  /* 0xc0000010000d7882 */ /* 0x000fe20000000000 */
[----:B------:R-:W-:Y:S01]  /*1f10*/  UMOV UR15, 0xc0000010 ;  /* 0xc0000010000f7882 */ /* 0x000fe20000000000 */
[----:B------:R-:W-:-:S06]  /*1f20*/  UIADD3 UR6, UR6, 0x1, URZ ;  /* 0x0000000106067890 */ /* 0x000fcc000fffe03f */
[----:B------:R-:W-:Y:S01]  /*1f30*/  QGMMA.64x128x32.F32.E5M2.E5M2 R24, gdesc[UR12], R24, UP0, gsb0 ;  /* 0x01e000000c1879f3 */ /* 0x000fe2000b803818 */
[----:B------:R-:W-:-:S04]  /*1f40*/  UISETP.NE.AND UP0, UPT, UR6, UR20, UPT ;  /* 0x000000140600728c */ /* 0x000fc8000bf05270 */
[----:B------:R-:W-:-:S06]  /*1f50*/  USEL UR7, URZ, 0x1, UP0 ;  /* 0x000000013f077887 */ /* 0x000fcc0008000000 */
[----:B------:R-:W-:Y:S01]  /*1f60*/  ISETP.NE.AND P0, PT, RZ, UR7, PT ;  /* 0x00000007ff007c0c */ /* 0x000fe2000bf05270 */
[----:B------:R-:W-:-:S12]  /*1f70*/  WARPGROUP.DEPBAR.LE gsb0, 0x1 ;  /* 0x00008000000079c5 */ /* 0x000fd80000010100 */
[----:B------:R-:W-:Y:S05]  /*1f80*/  @!P0 BRA `(.L_x_24) ;  /* 0x0000000400088947 */ /* 0x000fea0003800000 */
[----:B------:R-:W-:Y:S02]  /*1f90*/  WARPGROUP.DEPBAR.LE gsb0, 0x0 ;  /* 0x00008000000079c5 */ /* 0x000fe40000010000 */
[----:B------:R-:W-:-:S01]  /*1fa0*/  FADD R141, R24, R141 ;  /* 0x0000008d188d7221 */ /* 0x000fc20000000000 */
[----:B------:R-:W-:Y:S01]  /*1fb0*/  FADD R136, R25, R136 ;  /* 0x0000008819887221 */ /* 0x000fe20000000000 */
        /* <DEDUP_REMOVED lines=62> */
[----:B------:R-:W-:-:S06]  /*23a0*/  UMOV UR6, URZ ;  /* 0x0000003f00067c82 */ /* 0x000fcc0008000000 */
.L_x_24:
[----:B------:R-:W-:Y:S05]  /*23b0*/  @!P1 BRA `(.L_x_25) ;  /* 0x0000000000049947 */ /* 0x000fea0003800000 */
[----:B------:R-:W-:Y:S01]  /*23c0*/  BPT.TRAP 0x1 ;  /* 0x000000040000795c */ /* 0x000fe20000300000 */
.L_x_25:
[----:B------:R-:W-:Y:S01]  /*23d0*/  ULEA UR8, UR17, UR10, 0x3 ;  /* 0x0000000a11087291 */ /* 0x000fe2000f8e183f */
[----:B------:R-:W-:-:S03]  /*23e0*/  ISETP.GT.U32.AND P0, PT, R4, 0x1, PT ;  /* 0x000000010400780c */ /* 0x000fc60003f04070 */
[----:B------:R-:W-:-:S04]  /*23f0*/  UIADD3 UR8, UR8, 0x18, URZ ;  /* 0x0000001808087890 */ /* 0x000fc8000fffe03f */
[----:B------:R-:W-:-:S09]  /*2400*/  UPRMT UR8, URZ, 0x654, UR8 ;  /* 0x000006543f087896 */ /* 0x000fd20008000008 */
[----:B------:R-:W-:Y:S01]  /*2410*/  SYNCS.ARRIVE.TRANS64.RED.A1T0 RZ, [UR8], RZ ;  /* 0x000000ffffff79a7 */ /* 0x000fe20008100408 */
[----:B------:R-:W-:Y:S05]  /*2420*/  @P0 BRA `(.L_x_26) ;  /* 0x0000000000040947 */ /* 0x000fea0003800000 */
[----:B------:R-:W-:Y:S01]  /*2430*/  BPT.TRAP 0x1 ;  /* 0x000000040000795c */ /* 0x000fe20000300000 */
.L_x_26:
[----:B------:R-:W-:Y:S01]  /*2440*/  UIADD3 UR16, UR16, 0x1, URZ ;  /* 0x0000000110107890 */ /* 0x000fe2000fffe03f */
[C---:B------:R-:W-:Y:S01]  /*2450*/  ISETP.GT.AND P0, PT, R10.reuse, 0x1, PT ;  /* 0x000000010a00780c */ /* 0x040fe20003f04270 */
[----:B------:R-:W-:Y:S01]  /*2460*/  UIADD3 UR17, UR17, 0x1, URZ ;  /* 0x0000000111117890 */ /* 0x000fe2000fffe03f */
[----:B------:R-:W-:Y:S01]  /*2470*/  VIADD R10, R10, 0xffffffff ;  /* 0xffffffff0a0a7836 */ /* 0x000fe20000000000 */
[----:B------:R-:W-:Y:S02]  /*2480*/  UISETP.NE.AND UP0, UPT, UR16, 0x3, UPT ;  /* 0x000000031000788c */ /* 0x000fe4000bf05270 */
[----:B------:R-:W-:Y:S02]  /*2490*/  UISETP.NE.AND UP1, UPT, UR17, 0x3, UPT ;  /* 0x000000031100788c */ /* 0x000fe4000bf25270 */
[----:B------:R-:W-:Y:S02]  /*24a0*/  USEL UR8, URZ, 0x1, UP0 ;  /* 0x000000013f087887 */ /* 0x000fe40008000000 */
[----:B------:R-:W-:-:S02]  /*24b0*/  USEL UR16, UR16, URZ, UP0 ;  /* 0x0000003f10107287 */ /* 0x000fc40008000000 */
[----:B------:R-:W-:Y:S02]  /*24c0*/  USEL UR17, UR17, URZ, UP1 ;  /* 0x0000003f11117287 */ /* 0x000fe40008800000 */
[----:B------:R-:W-:Y:S01]  /*24d0*/  LOP3.LUT R142, R142, UR8, RZ, 0x3c, !PT ;  /* 0x000000088e8e7c12 */ /* 0x000fe2000f8e3cff */
[----:B------:R-:W-:Y:S01]  /*24e0*/  UMOV UR8, 0x1 ;  /* 0x0000000100087882 */ /* 0x000fe20000000000 */
[----:B------:R-:W-:Y:S08]  /*24f0*/  @P0 BRA `(.L_x_27) ;  /* 0xfffffff8001c0947 */ /* 0x000ff0000383ffff */
.L_x_19:
[----:B------:R-:W-:Y:S01]  /*2500*/  UISETP.NE.AND UP0, UPT, UR6, URZ, UPT ;  /* 0x0000003f0600728c */ /* 0x000fe2000bf05270 */
[----:B01----:R-:W0:Y:S03]  /*2510*/  LDC R10, c[0x0][0x28c] ;  /* 0x0000a300ff0a7b82 */ /* 0x003e260000000800 */
[----:B------:R-:W-:-:S06]  /*2520*/  USEL UR6, URZ, 0x1, !UP0 ;  /* 0x000000013f067887 */ /* 0x000fcc000c000000 */
[----:B------:R-:W-:Y:S02]  /*2530*/  ISETP.NE.AND P0, PT, RZ, UR6, PT ;  /* 0x00000006ff007c0c */ /* 0x000fe4000bf05270 */
[----:B0-----:R-:W-:-:S11]  /*2540*/  ISETP.GE.AND P1, PT, R10, 0x1, PT ;  /* 0x000000010a00780c */ /* 0x001fd60003f26270 */
[----:B------:R-:W-:Y:S05]  /*2550*/  @!P0 BRA `(.L_x_28) ;  /* 0x0000000400048947 */ /* 0x000fea0003800000 */
[----:B------:R-:W-:Y:S02]  /*2560*/  WARPGROUP.DEPBAR.LE gsb0, 0x0 ;  /* 0x00008000000079c5 */ /* 0x000fe40000010000 */
[----:B------:R-:W-:Y:S01]  /*2570*/  FADD R141, R24, R141 ;  /* 0x0000008d188d7221 */ /* 0x000fe20000000000 */
        /* <DEDUP_REMOVED lines=62> */
[----:B------:R-:W-:-:S07]  /*2960*/  FADD R14, R14, R87 ;  /* 0x000000570e0e7221 */ /* 0x000fce0000000000 */
.L_x_28:
[----:B------:R-:W-:Y:S02]  /*2970*/  WARPGROUP.DEPBAR.LE gsb0, 0x0 ;  /* 0x00008000000079c5 */ /* 0x000fe40000010000 */
[----:B------:R-:W-:Y:S05]  /*2980*/  @!P1 BRA `(.L_x_29) ;  /* 0x0000000000409947 */ /* 0x000fea0003800000 */
[----:B------:R-:W-:-:S13]  /*2990*/  ISETP.NE.AND P0, PT, R138, 0x3, PT ;  /* 0x000000038a00780c */ /* 0x000fda0003f05270 */
[----:B------:R-:W-:Y:S05]  /*29a0*/  @!P0 BRA `(.L_x_30) ;  /* 0x0000000000048947 */ /* 0x000fea0003800000 */
[----:B------:R-:W-:Y:S01]  /*29b0*/  BPT.TRAP 0x1 ;  /* 0x000000040000795c */ /* 0x000fe20000300000 */
.L_x_30:
[----:B------:R-:W-:Y:S01]  /*29c0*/  UISETP.LT.AND UP0, UPT, UR9, 0x1, UPT ;  /* 0x000000010900788c */ /* 0x000fe2000bf01270 */
[----:B------:R-:W-:-:S03]  /*29d0*/  ISETP.GT.U32.AND P0, PT, R4, 0x1, PT ;  /* 0x000000010400780c */ /* 0x000fc60003f04070 */
[----:B------:R-:W-:-:S04]  /*29e0*/  USEL UR8, UR9, 0x1, UP0 ;  /* 0x0000000109087887 */ /* 0x000fc80008000000 */
[----:B------:R-:W-:-:S04]  /*29f0*/  UIADD3 UR8, UR5, UR9, -UR8 ;  /* 0x0000000905087290 */ /* 0x000fc8000fffe808 */
[----:B------:R-:W-:-:S04]  /*2a00*/  UIMAD.WIDE.U32 UR6, UR8, -0x55555555, URZ ;  /* 0xaaaaaaab080678a5 */ /* 0x000fc8000f8e003f */
[----:B------:R-:W-:-:S04]  /*2a10*/  USHF.R.U32.HI UR6, URZ, 0x1, UR7 ;  /* 0x000000013f067899 */ /* 0x000fc80008011607 */
[----:B------:R-:W-:-:S04]  /*2a20*/  UIMAD UR8, UR6, -0x3, UR8 ;  /* 0xfffffffd060878a4 */ /* 0x000fc8000f8e0208 */
[----:B------:R-:W-:-:S04]  /*2a30*/  ULEA UR8, UR8, UR10, 0x3 ;  /* 0x0000000a08087291 */ /* 0x000fc8000f8e183f */
[----:B------:R-:W-:-:S04]  /*2a40*/  UIADD3 UR8, UR8, 0x18, URZ ;  /* 0x0000001808087890 */ /* 0x000fc8000fffe03f */
[----:B------:R-:W-:-:S09]  /*2a50*/  UPRMT UR8, URZ, 0x654, UR8 ;  /* 0x000006543f087896 */ /* 0x000fd20008000008 */
[----:B------:R-:W-:Y:S01]  /*2a60*/  SYNCS.ARRIVE.TRANS64.RED.A1T0 RZ, [UR8], RZ ;  /* 0x000000ffffff79a7 */ /* 0x000fe20008100408 */
[----:B------:R-:W-:Y:S05]  /*2a70*/  @P0 BRA `(.L_x_29) ;  /* 0x0000000000040947 */ /* 0x000fea0003800000 */
[----:B------:R-:W-:Y:S01]  /*2a80*/  BPT.TRAP 0x1 ;  /* 0x000000040000795c */ /* 0x000fe20000300000 */
.L_x_29:
[----:B------:R-:W0:Y:S01]  /*2a90*/  LDC R26, c[0x0][0x288] ;  /* 0x0000a200ff1a7b82 */ /* 0x000e220000000800 */
[--C-:B------:R-:W-:Y:S01]  /*2aa0*/  SHF.R.U32.HI R10, RZ, 0x2, R0.reuse ;  /* 0x00000002ff0a7819 */ /* 0x100fe20000011600 */
[----:B------:R-:W-:Y:S01]  /*2ab0*/  IMAD.SHL.U32 R29, R7, 0x80, RZ ;  /* 0x00000080071d7824 */ /* 0x000fe200078e00ff */
[----:B------:R-:W-:Y:S01]  /*2ac0*/  SHF.R.U32.HI R25, RZ, 0x7, R0 ;  /* 0x00000007ff197819 */ /* 0x000fe20000011600 */
[----:B------:R-:W-:Y:S01]  /*2ad0*/  UIADD3 UR5, UR9, UR5, URZ ;  /* 0x0000000509057290 */ /* 0x000fe2000fffe03f */
[----:B------:R-:W-:Y:S01]  /*2ae0*/  LOP3.LUT R11, R10, 0x7, RZ, 0xc0, !PT ;  /* 0x000000070a0b7812 */ /* 0x000fe200078ec0ff */
[----:B------:R-:W-:Y:S01]  /*2af0*/  IMAD.SHL.U32 R31, R6, 0x80, RZ ;  /* 0x00000080061f7824 */ /* 0x000fe200078e00ff */
[----:B------:R-:W-:Y:S01]  /*2b00*/  LOP3.LUT R10, R25, 0x1, RZ, 0xc0, !PT ;  /* 0x00000001190a7812 */ /* 0x000fe200078ec0ff */
[----:B------:R-:W-:Y:S01]  /*2b10*/  UISETP.GT.U32.AND UP0, UPT, UR5, 0x2, UPT ;  /* 0x000000020500788c */ /* 0x000fe2000bf04070 */
[----:B------:R-:W-:Y:S01]  /*2b20*/  LOP3.LUT R24, R0, 0x60, RZ, 0xc0, !PT ;  /* 0x0000006000187812 */ /* 0x000fe200078ec0ff */
[----:B------:R-:W-:Y:S01]  /*2b30*/  ULDC UR12, c[0x0][0x284] ;  /* 0x0000a100000c7ab9 */ /* 0x000fe20000000800 */
[----:B------:R-:W-:Y:S01]  /*2b40*/  UISETP.GE.U32.AND UP1, UPT, UR9, 0x3, UPT ;  /* 0x000000030900788c */ /* 0x000fe2000bf26070 */
[----:B------:R-:W-:Y:S01]  /*2b50*/  IMAD.SHL.U32 R30, R10, 0x40, RZ ;  /* 0x000000400a1e7824 */ /* 0x000fe200078e00ff */
[----:B------:R-:W-:Y:S01]  /*2b60*/  SHF.R.U32.HI R28, RZ, 0x1, R24 ;  /* 0x00000001ff1c7819 */ /* 0x000fe20000011618 */
[----:B------:R-:W-:Y:S01]  /*2b70*/  UISETP.LT.U32.AND UP0, UPT, UR9, 0x3, UP0 ;  /* 0x000000030900788c */ /* 0x000fe20008701070 */
[----:B------:R-:W-:Y:S01]  /*2b80*/  LOP3.LUT R24, R0, 0x3, RZ, 0xc0, !PT ;  /* 0x0000000300187812 */ /* 0x000fe200078ec0ff */
[----:B------:R-:W-:Y:S01]  /*2b90*/  UIMAD.WIDE.U32 UR6, UR5, -0x55555555, URZ ;  /* 0xaaaaaaab050678a5 */ /* 0x000fe2000f8e003f */
[--C-:B------:R-:W-:Y:S01]  /*2ba0*/  IADD3 R25, RZ, -R28, -R11.reuse ;  /* 0x8000001cff197210 */ /* 0x100fe20007ffe80b */
[----:B------:R-:W-:Y:S01]  /*2bb0*/  USEL UR8, URZ, 0x1, !UP0 ;  /* 0x000000013f087887 */ /* 0x000fe2000c000000 */
[----:B------:R-:W-:Y:S01]  /*2bc0*/  LOP3.LUT R11, R30, 0x40, R11, 0xe2, !PT ;  /* 0x000000401e0b7812 */ /* 0x000fe200078ee20b */
[----:B------:R-:W-:Y:S01]  /*2bd0*/  ULDC.64 UR10, c[0x0][0x5d0] ;  /* 0x00017400000a7ab9 */ /* 0x000fe20000000a00 */
[----:B------:R-:W-:Y:S01]  /*2be0*/  SHF.R.S32.HI R34, RZ, 0x1f, R5 ;  /* 0x0000001fff227819 */ /* 0x000fe20000011405 */
[----:B------:R-:W-:Y:S01]  /*2bf0*/  IMAD R10, R10, -0x40, R25 ;  /* 0xffffffc00a0a7824 */ /* 0x000fe200078e0219 */
[----:B------:R-:W-:Y:S01]  /*2c00*/  USHF.R.U32.HI UR6, URZ, 0x1, UR7 ;  /* 0x000000013f067899 */ /* 0x000fe20008011607 */
[----:B0-----:R-:W-:Y:S01]  /*2c10*/  IMAD R30, R24, -0x2, R26 ;  /* 0xfffffffe181e7824 */ /* 0x001fe200078e021a */
[----:B------:R-:W-:Y:S01]  /*2c20*/  ISETP.GE.AND P0, PT, R29, R26, PT ;  /* 0x0000001a1d00720c */ /* 0x000fe20003f06270 */
[----:B------:R-:W-:Y:S01]  /*2c30*/  IMAD.SHL.U32 R24, R0, 0x2, RZ ;  /* 0x0000000200187824 */ /* 0x000fe200078e00ff */
[----:B------:R-:W-:Y:S01]  /*2c40*/  ULOP3.LUT UR4, UR4, UR8, URZ, 0x3c, !UPT ;  /* 0x0000000804047292 */ /* 0x000fe2000f8e3c3f */
[----:B------:R-:W-:Y:S01]  /*2c50*/  IMAD R32, R34, UR10, RZ ;  /* 0x0000000a22207c24 */ /* 0x000fe2000f8e02ff */
[----:B------:R-:W-:Y:S01]  /*2c60*/  ISETP.GE.OR P0, PT, R31, UR12, P0 ;  /* 0x0000000c1f007c0c */ /* 0x000fe20008706670 */
[----:B------:R-:W-:Y:S01]  /*2c70*/  IMAD.WIDE R26, R6, 0x80, RZ ;  /* 0x00000080061a7825 */ /* 0x000fe200078e02ff */
[----:B------:R-:W-:Y:S01]  /*2c80*/  LOP3.LUT R24, R29, 0x6, R24, 0xf8, !PT ;  /* 0x000000061d187812 */ /* 0x000fe200078ef818 */
[----:B------:R-:W-:Y:S01]  /*2c90*/  UIMAD UR5, UR6, -0x3, UR5 ;  /* 0xfffffffd060578a4 */ /* 0x000fe2000f8e0205 */
[----:B------:R-:W-:Y:S01]  /*2ca0*/  IADD3 R36, -R31, UR12, R10 ;  /* 0x0000000c1f247c10 */ /* 0x000fe2000fffe10a */
[----:B------:R-:W-:Y:S01]  /*2cb0*/  IMAD R33, R5, UR11, R32 ;  /* 0x0000000b05217c24 */ /* 0x000fe2000f8e0220 */
[----:B------:R-:W-:Y:S01]  /*2cc0*/  SHF.R.S32.HI R25, RZ, 0x1f, R24 ;  /* 0x0000001fff197819 */ /* 0x000fe20000011418 */
[----:B------:R-:W-:Y:S01]  /*2cd0*/  @UP1 ULOP3.LUT UR4, UR4, 0x1, UR6, 0x78, !UPT ;  /* 0x0000000104041892 */ /* 0x000fe2000f8e7806 */
[----:B------:R-:W-:Y:S01]  /*2ce0*/  LOP3.LUT R35, R26, R11, R28, 0xfe, !PT ;  /* 0x0000000b1a237212 */ /* 0x000fe200078efe1c */
[----:B------:R-:W-:-:S02]  /*2cf0*/  IMAD.IADD R29, R30, 0x1, -R29 ;  /* 0x000000011e1d7824 */ /* 0x000fc400078e0a1d */
[----:B------:R-:W-:-:S04]  /*2d00*/  IMAD.WIDE.U32 R6, R5, UR10, R24 ;  /* 0x0000000a05067c25 */ /* 0x000fc8000f8e0018 */
[----:B------:R-:W-:Y:S02]  /*2d10*/  IMAD.IADD R7, R7, 0x1, R33 ;  /* 0x0000000107077824 */ /* 0x000fe400078e0221 */
[----:B------:R-:W-:Y:S01]  /*2d20*/  IMAD.MOV.U32 R28, RZ, RZ, -0x1 ;  /* 0xffffffffff1c7424 */ /* 0x000fe200078e00ff */
[----:B------:R-:W-:Y:S06]  /*2d30*/  @P0 BRA `(.L_x_31) ;  /* 0x0000004400a40947 */ /* 0x000fec0003800000 */
[----:B------:R-:W0:Y:S01]  /*2d40*/  LDC.64 R32, c[0x0][0x5c8] ;  /* 0x00017200ff207b82 */ /* 0x000e220000000a00 */
[----:B------:R-:W-:Y:S01]  /*2d50*/  ULDC.64 UR6, c[0x0][0x5c0] ;  /* 0x0001700000067ab9 */ /* 0x000fe20000000a00 */
[----:B------:R-:W-:Y:S01]  /*2d60*/  BSSY B0, `(.L_x_31) ;  /* 0x0000466000007945 */ /* 0x000fe20003800000 */
[-C--:B0-----:R-:W-:Y:S02]  /*2d70*/  IMAD R10, R27, R32.reuse, RZ ;  /* 0x000000201b0a7224 */ /* 0x081fe400078e02ff */
[----:B------:R-:W-:-:S04]  /*2d80*/  IMAD.WIDE.U32 R6, R35, R32, R6 ;  /* 0x0000002023067225 */ /* 0x000fc800078e0006 */
[----:B------:R-:W-:Y:S01]  /*2d90*/  IMAD R31, R35, R33, R10 ;  /* 0x00000021231f7224 */ /* 0x000fe200078e020a */
[----:B------:R-:W-:Y:S02]  /*2da0*/  LEA R11, P0, R32, R6, 0x3 ;  /* 0x00000006200b7211 */ /* 0x000fe400078018ff */
[----:B------:R-:W-:Y:S01]  /*2db0*/  IADD3 R10, P1, R6, UR6, RZ ;  /* 0x00000006060a7c10 */ /* 0x000fe2000ff3e0ff */
[----:B------:R-:W-:Y:S01]  /*2dc0*/  IMAD.IADD R31, R7, 0x1, R31 ;  /* 0x00000001071f7824 */ /* 0x000fe200078e021f */
[----:B------:R-:W-:-:S04]  /*2dd0*/  IADD3 R6, P3, R11, UR6, RZ ;  /* 0x000000060b067c10 */ /* 0x000fc8000ff7e0ff */
[----:B------:R-:W-:Y:S02]  /*2de0*/  LEA.HI.X R7, R32, R31, R33, 0x3, P0 ;  /* 0x0000001f20077211 */ /* 0x000fe400000f1c21 */
[----:B---3-5:R-:W-:Y:S02]  /*2df0*/  FSETP.NEU.AND P0, PT, R9, RZ, PT ;  /* 0x000000ff0900720b */ /* 0x028fe40003f0d000 */
[----:B------:R-:W-:Y:S02]  /*2e00*/  IADD3.X R11, R31, UR7, RZ, P1, !PT ;  /* 0x000000071f0b7c10 */ /* 0x000fe40008ffe4ff */
[----:B------:R-:W-:-:S09]  /*2e10*/  IADD3.X R7, R7, UR7, RZ, P3, !PT ;  /* 0x0000000707077c10 */ /* 0x000fd20009ffe4ff */
[----:B------:R-:W-:Y:S05]  /*2e20*/  @!P0 BRA `(.L_x_32) ;  /* 0x00000034005c8947 */ /* 0x000fea0003800000 */
[----:B------:R-:W-:Y:S01]  /*2e30*/  ULDC.64 UR6, c[0x0][0x5b8] ;  /* 0x00016e0000067ab9 */ /* 0x000fe20000000a00 */
[----:B------:R-:W-:Y:S01]  /*2e40*/  ISETP.GE.AND P0, PT, R36, 0x1, PT ;  /* 0x000000012400780c */ /* 0x000fe20003f06270 */
[----:B------:R-:W-:Y:S01]  /*2e50*/  IMAD R32, R34, UR6, RZ ;  /* 0x0000000622207c24 */ /* 0x000fe2000f8e02ff */
[----:B------:R-:W-:Y:S01]  /*2e60*/  ULDC.64 UR10, c[0x0][0x5a8] ;  /* 0x00016a00000a7ab9 */ /* 0x000fe20000000a00 */
[----:B------:R-:W-:Y:S01]  /*2e70*/  IMAD.WIDE.U32 R30, R5, UR6, R24 ;  /* 0x00000006051e7c25 */ /* 0x000fe2000f8e0018 */
[----:B------:R-:W-:Y:S01]  /*2e80*/  ISETP.LT.OR P4, PT, R29, 0x1, !P0 ;  /* 0x000000011d00780c */ /* 0x000fe20004781670 */
[----:B------:R-:W-:Y:S02]  /*2e90*/  BSSY B1, `(.L_x_33) ;  /* 0x000000c000017945 */ /* 0x000fe40003800000 */
[----:B------:R-:W-:Y:S01]  /*2ea0*/  IMAD R5, R5, UR7, R32 ;  /* 0x0000000705057c24 */ /* 0x000fe2000f8e0220 */
[----:B------:R-:W-:-:S03]  /*2eb0*/  ULDC.64 UR6, c[0x0][0x5b0] ;  /* 0x00016c0000067ab9 */ /* 0x000fc60000000a00 */
[----:B------:R-:W-:Y:S02]  /*2ec0*/  IMAD.IADD R31, R31, 0x1, R5 ;  /* 0x000000011f1f7824 */ /* 0x000fe400078e0205 */
[----:B------:R-:W-:Y:S02]  /*2ed0*/  IMAD R5, R27, UR6, RZ ;  /* 0x000000061b057c24 */ /* 0x000fe4000f8e02ff */
[----:B------:R-:W-:-:S04]  /*2ee0*/  IMAD.WIDE.U32 R24, R35, UR6, R30 ;  /* 0x0000000623187c25 */ /* 0x000fc8000f8e001e */
[----:B------:R-:W-:Y:S01]  /*2ef0*/  IMAD R5, R35, UR7, R5 ;  /* 0x0000000723057c24 */ /* 0x000fe2000f8e0205 */
[----:B------:R-:W-:-:S04]  /*2f00*/  IADD3 R24, P1, R24, UR10, RZ ;  /* 0x0000000a18187c10 */ /* 0x000fc8000ff3e0ff */
[--C-:B------:R-:W-:Y:S02]  /*2f10*/  IADD3.X R25, R25, UR11, R5.reuse, P1, !PT ;  /* 0x0000000b19197c10 */ /* 0x100fe40008ffe405 */
[----:B------:R-:W-:Y:S01]  /*2f20*/  PRMT R5, RZ, 0x7610, R5 ;  /* 0x00007610ff057816 */ /* 0x000fe20000000005 */
[----:B------:R-:W-:Y:S06]  /*2f30*/  @P4 BRA `(.L_x_34) ;  /* 0x0000000000044947 */ /* 0x000fec0003800000 */
[----:B------:R0:W5:Y:S02]  /*2f40*/  LDG.E.U8 R5, desc[UR18][R24.64] ;  /* 0x0000001218057981 */ /* 0x000164000c1e1100 */
.L_x_34:
[----:B------:R-:W-:Y:S05]  /*2f50*/  BSYNC B1 ;  /* 0x0000000000017941 */ /* 0x000fea0003800000 */
.L_x_33:
[----:B-----5:R-:W-:Y:S01]  /*2f60*/  LOP3.LUT R5, R5, 0xff, RZ, 0xc0, !PT ;  /* 0x000000ff05057812 */ /* 0x020fe200078ec0ff */
[----:B------:R-:W-:Y:S01]  /*2f70*/  BSSY B1, `(.L_x_35) ;  /* 0x000000b000017945 */ /* 0x000fe20003800000 */
[----:B------:R-:W-:Y:S02]  /*2f80*/  ISETP.LT.OR P3, PT, R29, 0x2, !P0 ;  /* 0x000000021d00780c */ /* 0x000fe40004761670 */
[----:B------:R-:W-:-:S05]  /*2f90*/  F2FP.F16.E5M2.UNPACK_B R5, R5 ;  /* 0x00000005ff05723e */ /* 0x000fca00020004ff */
[----:B------:R-:W-:Y:S01]  /*2fa0*/  HADD2.F32 R32, -RZ, R5.H0_H0 ;  /* 0x20000005ff207230 */ /* 0x000fe20000004100 */
[----:B------:R-:W-:-:S04]  /*2fb0*/  PRMT R5, RZ, 0x7610, R5 ;  /* 0x00007610ff057816 */ /* 0x000fc80000000005 */
[----:B------:R-:W-:-:S04]  /*2fc0*/  FMUL R32, R32, R9 ;  /* 0x0000000920207220 */ /* 0x000fc80000400000 */
[----:B--2---:R-:W-:-:S05]  /*2fd0*/  FFMA R32, R141, R8, R32 ;  /* 0x000000088d207223 */ /* 0x004fca0000000020 */
[----:B------:R-:W-:-:S05]  /*2fe0*/  F2FP.SATFINITE.E5M2.F32.PACK_AB_MERGE_C R33, RZ, R32, RZ ;  /* 0x00000020ff21723e */ /* 0x000fca00048060ff */
[----:B------:R1:W-:Y:S01]  /*2ff0*/  @!P4 STG.E.U8 desc[UR18][R10.64], R33 ;  /* 0x000000210a00c986 */ /* 0x0003e2000c101112 */
[----:B------:R-:W-:Y:S05]  /*3000*/  @P3 BRA `(.L_x_36) ;  /* 0x0000000000043947 */ /* 0x000fea0003800000 */
[----:B------:R2:W5:Y:S02]  /*3010*/  LDG.E.U8 R5, desc[UR18][R24.64+0x1] ;  /* 0x0000011218057981 */ /* 0x000564000c1e1100 */
.L_x_36:
[----:B------:R-:W-:Y:S05]  /*3020*/  BSYNC B1 ;  /* 0x0000000000017941 */ /* 0x000fea0003800000 */
.L_x_35:
[----:B-----5:R-:W-:Y:S01]  /*3030*/  LOP3.LUT R5, R5, 0xff, RZ, 0xc0, !PT ;  /* 0x000000ff05057812 */ /* 0x020fe200078ec0ff */
[----:B------:R-:W-:Y:S01]  /*3040*/  BSSY B1, `(.L_x_37) ;  /* 0x0000013000017945 */ /* 0x000fe20003800000 */
[----:B-1----:R-:W-:Y:S02]  /*3050*/  IADD3 R33, P1, R35, 0x8, RZ ;  /* 0x0000000823217810 */ /* 0x002fe40007f3e0ff */
[----:B------:R-:W-:-:S03]  /*3060*/  F2FP.F16.E5M2.UNPACK_B R5, R5 ;  /* 0x00000005ff05723e */ /* 0x000fc600020004ff */
[----:B------:R-:W-:Y:S01]  /*3070*/  IMAD.X R27, RZ, RZ, R27, P1 ;  /* 0x000000ffff1b7224 */ /* 0x000fe200008e061b */
[----:B------:R-:W-:Y:S01]  /*3080*/  ISETP.GE.AND P1, PT, R36, 0x9, PT ;  /* 0x000000092400780c */ /* 0x000fe20003f26270 */
[----:B------:R-:W-:Y:S02]  /*3090*/  HADD2.F32 R26, -RZ, R5.H0_H0 ;  /* 0x20000005ff1a7230 */ /* 0x000fe40000004100 */
[----:B------:R-:W-:Y:S01]  /*30a0*/  IMAD.WIDE.U32 R30, R33, UR6, R30 ;  /* 0x00000006211e7c25 */ /* 0x000fe2000f8e001e */
[----:B------:R-:W-:-:S03]  /*30b0*/  ISETP.LT.OR P5, PT, R29, 0x1, !P1 ;  /* 0x000000011d00780c */ /* 0x000fc60004fa1670 */
[----:B------:R-:W-:Y:S01]  /*30c0*/  FMUL R5, R26, R9 ;  /* 0x000000091a057220 */ /* 0x000fe20000400000 */
[----:B------:R-:W-:-:S03]  /*30d0*/  IMAD R26, R27, UR6, RZ ;  /* 0x000000061b1a7c24 */ /* 0x000fc6000f8e02ff */
[----:B------:R-:W-:Y:S01]  /*30e0*/  FFMA R5, R136, R8, R5 ;  /* 0x0000000888057223 */ /* 0x000fe20000000005 */
[----:B------:R-:W-:Y:S01]  /*30f0*/  IMAD R33, R33, UR7, R26 ;  /* 0x0000000721217c24 */ /* 0x000fe2000f8e021a */
[----:B------:R-:W-:-:S03]  /*3100*/  IADD3 R26, P4, R30, UR10, RZ ;  /* 0x0000000a1e1a7c10 */ /* 0x000fc6000ff9e0ff */
[----:B------:R-:W-:Y:S02]  /*3110*/  F2FP.SATFINITE.E5M2.F32.PACK_AB_MERGE_C R35, RZ, R5, RZ ;  /* 0x00000005ff23723e */ /* 0x000fe400048060ff */
[----:B------:R-:W-:Y:S02]  /*3120*/  IADD3.X R27, R31, UR11, R33, P4, !PT ;  /* 0x0000000b1f1b7c10 */ /* 0x000fe4000a7fe421 */
[----:B------:R-:W-:Y:S01]  /*3130*/  PRMT R5, RZ, 0x7610, R5 ;  /* 0x00007610ff057816 */ /* 0x000fe20000000005 */
[----:B------:R1:W-:Y:S01]  /*3140*/  @!P3 STG.E.U8 desc[UR18][R10.64+0x1], R35 ;  /* 0x000001230a00b986 */ /* 0x0003e2000c101112 */
[----:B------:R-:W-:Y:S05]  /*3150*/  @P5 BRA `(.L_x_38) ;  /* 0x0000000000045947 */ /* 0x000fea0003800000 */
[----:B------:R3:W5:Y:S02]  /*3160*/  LDG.E.U8 R5, desc[UR18][R26.64] ;  /* 0x000000121a057981 */ /* 0x000764000c1e1100 */
.L_x_38:
[----:B------:R-:W-:Y:S05]  /*3170*/  BSYNC B1 ;  /* 0x0000000000017941 */ /* 0x000fea0003800000 */
.L_x_37:
[----:B-----5:R-:W-:Y:S01]  /*3180*/  LOP3.LUT R5, R5, 0xff, RZ, 0xc0, !PT ;  /* 0x000000ff05057812 */ /* 0x020fe200078ec0ff */
[----:B------:R-:W-:Y:S01]  /*3190*/  BSSY B1, `(.L_x_39) ;  /* 0x000000b000017945 */ /* 0x000fe20003800000 */
[----:B------:R-:W-:Y:S02]  /*31a0*/  ISETP.LT.OR P3, PT, R29, 0x2, !P1 ;  /* 0x000000021d00780c */ /* 0x000fe40004f61670 */
[----:B------:R-:W-:-:S05]  /*31b0*/  F2FP.F16.E5M2.UNPACK_B R5, R5 ;  /* 0x00000005ff05723e */ /* 0x000fca00020004ff */
[----:B------:R-:W-:Y:S01]  /*31c0*/  HADD2.F32 R30, -RZ, R5.H0_H0 ;  /* 0x20000005ff1e7230 */ /* 0x000fe20000004100 */
[----:B------:R-:W-:-:S04]  /*31d0*/  PRMT R5, RZ, 0x7610, R5 ;  /* 0x00007610ff057816 */ /* 0x000fc80000000005 */
[----:B------:R-:W-:-:S04]  /*31e0*/  FMUL R30, R30, R9 ;  /* 0x000000091e1e7220 */ /* 0x000fc80000400000 */
[----:B------:R-:W-:-:S05]  /*31f0*/  FFMA R30, R139, R8, R30 ;  /* 0x000000088b1e7223 */ /* 0x000fca000000001e */
[----:B------:R-:W-:-:S05]  /*3200*/  F2FP.SATFINITE.E5M2.F32.PACK_AB_MERGE_C R31, RZ, R30, RZ ;  /* 0x0000001eff1f723e */ /* 0x000fca00048060ff */
[----:B------:R4:W-:Y:S01]  /*3210*/  @!P5 STG.E.U8 desc[UR18][R6.64], R31 ;  /* 0x0000001f0600d986 */ /* 0x0009e2000c101112 */
[----:B------:R-:W-:Y:S05]  /*3220*/  @P3 BRA `(.L_x_40) ;  /* 0x0000000000043947 */ /* 0x000fea0003800000 */
[----:B------:R0:W5:Y:S02]  /*3230*/  LDG.E.U8 R5, desc[UR18][R26.64+0x1] ;  /* 0x000001121a057981 */ /* 0x000164000c1e1100 */
.L_x_40:
[----:B------:R-:W-:Y:S05]  /*3240*/  BSYNC B1 ;  /* 0x0000000000017941 */ /* 0x000fea0003800000 */
.L_x_39:
[----:B-----5:R-:W-:Y:S01]  /*3250*/  LOP3.LUT R5, R5, 0xff, RZ, 0xc0, !PT ;  /* 0x000000ff05057812 */ /* 0x020fe200078ec0ff */
[----:B------:R-:W-:Y:S01]  /*3260*/  BSSY B1, `(.L_x_41) ;  /* 0x000000b000017945 */ /* 0x000fe20003800000 */
[----:B------:R-:W-:Y:S02]  /*3270*/  ISETP.LT.OR P4, PT, R29, 0x9, !P0 ;  /* 0x000000091d00780c */ /* 0x000fe40004781670 */
[----:B------:R-:W-:-:S05]  /*3280*/  F2FP.F16.E5M2.UNPACK_B R5, R5 ;  /* 0x00000005ff05723e */ /* 0x000fca00020004ff */
[----:B------:R-:W-:-:S05]  /*3290*/  HADD2.F32 R30, -RZ, R5.H0_H0 ;  /* 0x20000005ff1e7230 */ /* 0x000fca0000004100 */
[----:B------:R-:W-:-:S04]  /*32a0*/  FMUL R5, R30, R9 ;  /* 0x000000091e057220 */ /* 0x000fc80000400000 */
[----:B------:R-:W-:-:S05]  /*32b0*/  FFMA R5, R134, R8, R5 ;  /* 0x0000000886057223 */ /* 0x000fca0000000005 */
[----:B----4-:R-:W-:Y:S02]  /*32c0*/  F2FP.SATFINITE.E5M2.F32.PACK_AB_MERGE_C R31, RZ, R5, RZ ;  /* 0x00000005ff1f723e */ /* 0x010fe400048060ff */
[----:B------:R-:W-:-:S03]  /*32d0*/  PRMT R5, RZ, 0x7610, R5 ;  /* 0x00007610ff057816 */ /* 0x000fc60000000005 */
[----:B------:R4:W-:Y:S01]  /*32e0*/  @!P3 STG.E.U8 desc[UR18][R6.64+0x1], R31 ;  /* 0x0000011f0600b986 */ /* 0x0009e2000c101112 */
[----:B------:R-:W-:Y:S05]  /*32f0*/  @P4 BRA `(.L_x_42) ;  /* 0x0000000000044947 */ /* 0x000fea0003800000 */
[----:B------:R0:W5:Y:S02]  /*3300*/  LDG.E.U8 R5, desc[UR18][R24.64+0x8] ;  /* 0x0000081218057981 */ /* 0x000164000c1e1100 */
.L_x_42:
[----:B------:R-:W-:Y:S05]  /*3310*/  BSYNC B1 ;  /* 0x0000000000017941 */ /* 0x000fea0003800000 */
.L_x_41:
        /* <DEDUP_REMOVED lines=8> */
[----:B----4-:R-:W-:-:S05]  /*33a0*/  F2FP.SATFINITE.E5M2.F32.PACK_AB_MERGE_C R31, RZ, R30, RZ ;  /* 0x0000001eff1f723e */ /* 0x010fca00048060ff */
[----:B------:R4:W-:Y:S01]  /*33b0*/  @!P4 STG.E.U8 desc[UR18][R10.64+0x8], R31 ;  /* 0x0000081f0a00c986 */ /* 0x0009e2000c101112 */
[----:B------:R-:W-:Y:S05]  /*33c0*/  @P3 BRA `(.L_x_44) ;  /* 0x0000000000043947 */ /* 0x000fea0003800000 */
[----:B------:R0:W5:Y:S02]  /*33d0*/  LDG.E.U8 R5, desc[UR18][R24.64+0x9] ;  /* 0x0000091218057981 */ /* 0x000164000c1e1100 */
.L_x_44:
[----:B------:R-:W-:Y:S05]  /*33e0*/  BSYNC B1 ;  /* 0x0000000000017941 */ /* 0x000fea0003800000 */
.L_x_43:
        /* <DEDUP_REMOVED lines=12> */
.L_x_46:
[----:B------:R-:W-:Y:S05]  /*34b0*/  BSYNC B1 ;  /* 0x0000000000017941 */ /* 0x000fea0003800000 */
.L_x_45:
        /* <DEDUP_REMOVED lines=12> */
.L_x_48:
[----:B------:R-:W-:Y:S05]  /*3580*/  BSYNC B1 ;  /* 0x0000000000017941 */ /* 0x000fea0003800000 */
.L_x_47:
        /* <DEDUP_REMOVED lines=12> */
.L_x_50:
[----:B------:R-:W-:Y:S05]  /*3650*/  BSYNC B1 ;  /* 0x0000000000017941 */ /* 0x000fea0003800000 */
.L_x_49:
        /* <DEDUP_REMOVED lines=12> */
.L_x_52:
[----:B------:R-:W-:Y:S05]  /*3720*/  BSYNC B1 ;  /* 0x0000000000017941 */ /* 0x000fea0003800000 */
.L_x_51:
        /* <DEDUP_REMOVED lines=12> */
.L_x_54:
[----:B------:R-:W-:Y:S05]  /*37f0*/  BSYNC B1 ;  /* 0x0000000000017941 */ /* 0x000fea0003800000 */
.L_x_53:
        /* <DEDUP_REMOVED lines=12> */
.L_x_56:
[----:B------:R-:W-:Y:S05]  /*38c0*/  BSYNC B1 ;  /* 0x0000000000017941 */ /* 0x000fea0003800000 */
.L_x_55:
        /* <DEDUP_REMOVED lines=12> */
.L_x_58:
[----:B------:R-:W-:Y:S05]  /*3990*/  BSYNC B1 ;  /* 0x0000000000017941 */ /* 0x000fea0003800000 */
.L_x_57:
        /* <DEDUP_REMOVED lines=12> */
.L_x_60:
[----:B------:R-:W-:Y:S05]  /*3a60*/  BSYNC B1 ;  /* 0x0000000000017941 */ /* 0x000fea0003800000 */
.L_x_59:
        /* <DEDUP_REMOVED lines=12> */
.L_x_62:
[----:B------:R-:W-:Y:S05]  /*3b30*/  BSYNC B1 ;  /* 0x0000000000017941 */ /* 0x000fea0003800000 */
.L_x_61:
        /* <DEDUP_REMOVED lines=12> */
.L_x_64:
[----:B------:R-:W-:Y:S05]  /*3c00*/  BSYNC B1 ;  /* 0x0000000000017941 */ /* 0x000fea0003800000 */
.L_x_63:
        /* <DEDUP_REMOVED lines=12> */
.L_x_66:
[----:B------:R-:W-:Y:S05]  /*3cd0*/  BSYNC B1 ;  /* 0x0000000000017941 */ /* 0x000fea0003800000 */
.L_x_65:
        /* <DEDUP_REMOVED lines=12> */
.L_x_68:
[----:B------:R-:W-:Y:S05]  /*3da0*/  BSYNC B1 ;  /* 0x0000000000017941 */ /* 0x000fea0003800000 */
.L_x_67:
        /* <DEDUP_REMOVED lines=12> */
.L_x_70:
[----:B------:R-:W-:Y:S05]  /*3e70*/  BSYNC B1 ;  /* 0x0000000000017941 */ /* 0x000fea0003800000 */
.L_x_69:
        /* <DEDUP_REMOVED lines=12> */
.L_x_72:
[----:B------:R-:W-:Y:S05]  /*3f40*/  BSYNC B1 ;  /* 0x0000000000017941 */ /* 0x000fea0003800000 */
.L_x_71:
        /* <DEDUP_REMOVED lines=12> */
.L_x_74:
[----:B------:R-:W-:Y:S05]  /*4010*/  BSYNC B1 ;  /* 0x0000000000017941 */ /* 0x000fea0003800000 */
.L_x_73:
        /* <DEDUP_REMOVED lines=12> */
.L_x_76:
[----:B------:R-:W-:Y:S05]  /*40e0*/  BSYNC B1 ;  /* 0x0000000000017941 */ /* 0x000fea0003800000 */
.L_x_75:
        /* <DEDUP_REMOVED lines=12> */
.L_x_78:
[----:B------:R-:W-:Y:S05]  /*41b0*/  BSYNC B1 ;  /* 0x0000000000017941 */ /* 0x000fea0003800000 */
.L_x_77:
        /* <DEDUP_REMOVED lines=12> */
.L_x_80:
[----:B------:R-:W-:Y:S05]  /*4280*/  BSYNC B1 ;  /* 0x0000000000017941 */ /* 0x000fea0003800000 */
.L_x_79:
        /* <DEDUP_REMOVED lines=12> */
.L_x_82:
[----:B------:R-:W-:Y:S05]  /*4350*/  BSYNC B1 ;  /* 0x0000000000017941 */ /* 0x000fea0003800000 */
.L_x_81:
        /* <DEDUP_REMOVED lines=12> */
.L_x_84:
[----:B------:R-:W-:Y:S05]  /*4420*/  BSYNC B1 ;  /* 0x0000000000017941 */ /* 0x000fea0003800000 */
.L_x_83:
        /* <DEDUP_REMOVED lines=12> */
.L_x_86:
[----:B------:R-:W-:Y:S05]  /*44f0*/  BSYNC B1 ;  /* 0x0000000000017941 */ /* 0x000fea0003800000 */
.L_x_85:
        /* <DEDUP_REMOVED lines=12> */
.L_x_88:
[----:B------:R-:W-:Y:S05]  /*45c0*/  BSYNC B1 ;  /* 0x0000000000017941 */ /* 0x000fea0003800000 */
.L_x_87:
        /* <DEDUP_REMOVED lines=12> */
.L_x_90:
[----:B------:R-:W-:Y:S05]  /*4690*/  BSYNC B1 ;  /* 0x0000000000017941 */ /* 0x000fea0003800000 */
.L_x_89:
        /* <DEDUP_REMOVED lines=12> */
.L_x_92:
[----:B------:R-:W-:Y:S05]  /*4760*/  BSYNC B1 ;  /* 0x0000000000017941 */ /* 0x000fea0003800000 */
.L_x_91:
        /* <DEDUP_REMOVED lines=12> */
.L_x_94:
[----:B------:R-:W-:Y:S05]  /*4830*/  BSYNC B1 ;  /* 0x0000000000017941 */ /* 0x000fea0003800000 */
.L_x_93:
        /* <DEDUP_REMOVED lines=12> */
.L_x_96:
[----:B------:R-:W-:Y:S05]  /*4900*/  BSYNC B1 ;  /* 0x0000000000017941 */ /* 0x000fea0003800000 */
.L_x_95:
        /* <DEDUP_REMOVED lines=12> */
.L_x_98:
[----:B------:R-:W-:Y:S05]  /*49d0*/  BSYNC B1 ;  /* 0x0000000000017941 */ /* 0x000fea0003800000 */
.L_x_97:
        /* <DEDUP_REMOVED lines=12> */
.L_x_100:
[----:B------:R-:W-:Y:S05]  /*4aa0*/  BSYNC B1 ;  /* 0x0000000000017941 */ /* 0x000fea0003800000 */
.L_x_99:
        /* <DEDUP_REMOVED lines=12> */
.L_x_102:
[----:B------:R-:W-:Y:S05]  /*4b70*/  BSYNC B1 ;  /* 0x0000000000017941 */ /* 0x000fea0003800000 */
.L_x_101:
        /* <DEDUP_REMOVED lines=12> */
.L_x_104:
[----:B------:R-:W-:Y:S05]  /*4c40*/  BSYNC B1 ;  /* 0x0000000000017941 */ /* 0x000fea0003800000 */
.L_x_103:
        /* <DEDUP_REMOVED lines=12> */
.L_x_106:
[----:B------:R-:W-:Y:S05]  /*4d10*/  BSYNC B1 ;  /* 0x0000000000017941 */ /* 0x000fea0003800000 */
.L_x_105:
        /* <DEDUP_REMOVED lines=12> */
.L_x_108:
[----:B------:R-:W-:Y:S05]  /*4de0*/  BSYNC B1 ;  /* 0x0000000000017941 */ /* 0x000fea0003800000 */
.L_x_107:
        /* <DEDUP_REMOVED lines=12> */
.L_x_110:
[----:B------:R-:W-:Y:S05]  /*4eb0*/  BSYNC B1 ;  /* 0x0000000000017941 */ /* 0x000fea0003800000 */
.L_x_109:
        /* <DEDUP_REMOVED lines=12> */
.L_x_112:
[----:B------:R-:W-:Y:S05]  /*4f80*/  BSYNC B1 ;  /* 0x0000000000017941 */ /* 0x000fea0003800000 */
.L_x_111:
        /* <DEDUP_REMOVED lines=12> */
.L_x_114:
[----:B------:R-:W-:Y:S05]  /*5050*/  BSYNC B1 ;  /* 0x0000000000017941 */ /* 0x000fea0003800000 */
.L_x_113:
        /* <DEDUP_REMOVED lines=12> */
.L_x_116:
[----:B------:R-:W-:Y:S05]  /*5120*/  BSYNC B1 ;  /* 0x0000000000017941 */ /* 0x000fea0003800000 */
.L_x_115:
        /* <DEDUP_REMOVED lines=12> */
.L_x_118:
[----:B------:R-:W-:Y:S05]  /*51f0*/  BSYNC B1 ;  /* 0x0000000000017941 */ /* 0x000fea0003800000 */
.L_x_117:
        /* <DEDUP_REMOVED lines=12> */
.L_x_120:
[----:B------:R-:W-:Y:S05]  /*52c0*/  BSYNC B1 ;  /* 0x0000000000017941 */ /* 0x000fea0003800000 */
.L_x_119:
        /* <DEDUP_REMOVED lines=12> */
.L_x_122:
[----:B------:R-:W-:Y:S05]  /*5390*/  BSYNC B1 ;  /* 0x0000000000017941 */ /* 0x000fea0003800000 */
.L_x_121:
        /* <DEDUP_REMOVED lines=12> */
.L_x_124:
[----:B------:R-:W-:Y:S05]  /*5460*/  BSYNC B1 ;  /* 0x0000000000017941 */ /* 0x000fea0003800000 */
.L_x_123:
        /* <DEDUP_REMOVED lines=12> */
.L_x_126:
[----:B------:R-:W-:Y:S05]  /*5530*/  BSYNC B1 ;  /* 0x0000000000017941 */ /* 0x000fea0003800000 */
.L_x_125:
        /* <DEDUP_REMOVED lines=12> */
.L_x_128:
[----:B------:R-:W-:Y:S05]  /*5600*/  BSYNC B1 ;  /* 0x0000000000017941 */ /* 0x000fea0003800000 */
.L_x_127:
        /* <DEDUP_REMOVED lines=12> */
.L_x_130:
[----:B------:R-:W-:Y:S05]  /*56d0*/  BSYNC B1 ;  /* 0x0000000000017941 */ /* 0x000fea0003800000 */
.L_x_129:
        /* <DEDUP_REMOVED lines=12> */
.L_x_132:
[----:B------:R-:W-:Y:S05]  /*57a0*/  BSYNC B1 ;  /* 0x0000000000017941 */ /* 0x000fea0003800000 */
.L_x_131:
        /* <DEDUP_REMOVED lines=12> */
.L_x_134:
[----:B------:R-:W-:Y:S05]  /*5870*/  BSYNC B1 ;  /* 0x0000000000017941 */ /* 0x000fea0003800000 */
.L_x_133:
        /* <DEDUP_REMOVED lines=12> */
.L_x_136:
[----:B------:R-:W-:Y:S05]  /*5940*/  BSYNC B1 ;  /* 0x0000000000017941 */ /* 0x000fea0003800000 */
.L_x_135:
        /* <DEDUP_REMOVED lines=12> */
.L_x_138:
[----:B------:R-:W-:Y:S05]  /*5a10*/  BSYNC B1 ;  /* 0x0000000000017941 */ /* 0x000fea0003800000 */
.L_x_137:
        /* <DEDUP_REMOVED lines=12> */
.L_x_140:
[----:B------:R-:W-:Y:S05]  /*5ae0*/  BSYNC B1 ;  /* 0x0000000000017941 */ /* 0x000fea0003800000 */
.L_x_139:
        /* <DEDUP_REMOVED lines=12> */
.L_x_142:
[----:B------:R-:W-:Y:S05]  /*5bb0*/  BSYNC B1 ;  /* 0x0000000000017941 */ /* 0x000fea0003800000 */
.L_x_141:
        /* <DEDUP_REMOVED lines=12> */
.L_x_144:
[----:B------:R-:W-:Y:S05]  /*5c80*/  BSYNC B1 ;  /* 0x0000000000017941 */ /* 0x000fea0003800000 */
.L_x_143:
[----:B-----5:R-:W-:Y:S01]  /*5c90*/  LOP3.LUT R5, R5, 0xff, RZ, 0xc0, !PT ;  /* 0x000000ff05057812 */ /* 0x020fe200078ec0ff */
[----:B------:R-:W-:Y:S01]  /*5ca0*/  BSSY B1, `(.L_x_145) ;  /* 0x000000b000017945 */ /* 0x000fe20003800000 */
[----:B------:R-:W-:Y:S02]  /*5cb0*/  ISETP.LT.OR P4, PT, R29, 0x71, !P0 ;  /* 0x000000711d00780c */ /* 0x000fe40004781670 */
[----:B------:R-:W-:-:S05]  /*5cc0*/  F2FP.F16.E5M2.UNPACK_B R5, R5 ;  /* 0x00000005ff05723e */ /* 0x000fca00020004ff */
[----:B------:R-:W-:-:S05]  /*5cd0*/  HADD2.F32 R18, -RZ, R5.H0_H0 ;  /* 0x20000005ff127230 */ /* 0x000fca0000004100 */
[----:B------:R-:W-:-:S04]  /*5ce0*/  FMUL R5, R18, R9 ;  /* 0x0000000912057220 */ /* 0x000fc80000400000 */
[----:B------:R-:W-:-:S05]  /*5cf0*/  FFMA R5, R20, R8, R5 ;  /* 0x0000000814057223 */ /* 0x000fca0000000005 */
[----:B0-----:R-:W-:Y:S02]  /*5d00*/  F2FP.SATFINITE.E5M2.F32.PACK_AB_MERGE_C R23, RZ, R5, RZ ;  /* 0x00000005ff17723e */ /* 0x001fe400048060ff */
[----:B------:R-:W-:-:S03]  /*5d10*/  PRMT R5, RZ, 0x7610, R5 ;  /* 0x00007610ff057816 */ /* 0x000fc60000000005 */
[----:B------:R0:W-:Y:S01]  /*5d20*/  @!P3 STG.E.U8 desc[UR18][R6.64+0x69], R23 ;  /* 0x000069170600b986 */ /* 0x0001e2000c101112 */
[----:B------:R-:W-:Y:S05]  /*5d30*/  @P4 BRA `(.L_x_146) ;  /* 0x0000000000044947 */ /* 0x000fea0003800000 */
[----:B------:R0:W5:Y:S02]  /*5d40*/  LDG.E.U8 R5, desc[UR18][R24.64+0x70] ;  /* 0x0000701218057981 */ /* 0x000164000c1e1100 */
.L_x_146:
[----:B------:R-:W-:Y:S05]  /*5d50*/  BSYNC B1 ;  /* 0x0000000000017941 */ /* 0x000fea0003800000 */
.L_x_145:
        /* <DEDUP_REMOVED lines=12> */
.L_x_148:
[----:B------:R-:W-:Y:S05]  /*5e20*/  BSYNC B1 ;  /* 0x0000000000017941 */ /* 0x000fea0003800000 */
.L_x_147:
        /* <DEDUP_REMOVED lines=12> */
.L_x_150:
[----:B------:R-:W-:Y:S05]  /*5ef0*/  BSYNC B1 ;  /* 0x0000000000017941 */ /* 0x000fea0003800000 */
.L_x_149:
        /* <DEDUP_REMOVED lines=8> */
[----:B0-----:R-:W-:-:S05]  /*5f80*/  F2FP.SATFINITE.E5M2.F32.PACK_AB_MERGE_C R17, RZ, R18, RZ ;  /* 0x00000012ff11723e */ /* 0x001fca00048060ff */
[----:B------:R0:W-:Y:S01]  /*5f90*/  @!P4 STG.E.U8 desc[UR18][R6.64+0x70], R17 ;  /* 0x000070110600c986 */ /* 0x0001e2000c101112 */
[----:B------:R-:W-:Y:S05]  /*5fa0*/  @P3 BRA `(.L_x_152) ;  /* 0x0000000000043947 */ /* 0x000fea0003800000 */
[----:B------:R0:W5:Y:S02]  /*5fb0*/  LDG.E.U8 R5, desc[UR18][R26.64+0x71] ;  /* 0x000071121a057981 */ /* 0x000164000c1e1100 */
.L_x_152:
[----:B------:R-:W-:Y:S05]  /*5fc0*/  BSYNC B1 ;  /* 0x0000000000017941 */ /* 0x000fea0003800000 */
.L_x_151:
        /* <DEDUP_REMOVED lines=12> */
.L_x_154:
[----:B------:R-:W-:Y:S05]  /*6090*/  BSYNC B1 ;  /* 0x0000000000017941 */ /* 0x000fea0003800000 */
.L_x_153:
        /* <DEDUP_REMOVED lines=12> */
.L_x_156:
[----:B------:R-:W-:Y:S05]  /*6160*/  BSYNC B1 ;  /* 0x0000000000017941 */ /* 0x000fea0003800000 */
.L_x_155:
        /* <DEDUP_REMOVED lines=12> */
.L_x_158:
[----:B------:R-:W-:Y:S05]  /*6230*/  BSYNC B1 ;  /* 0x0000000000017941 */ /* 0x000fea0003800000 */
.L_x_157:
[----:B-----5:R-:W-:Y:S01]  /*6240*/  LOP3.LUT R5, R5, 0xff, RZ, 0xc0, !PT ;  /* 0x000000ff05057812 */ /* 0x020fe200078ec0ff */
[----:B------:R-:W-:Y:S01]  /*6250*/  BSSY B1, `(.L_x_159) ;  /* 0x000000b000017945 */ /* 0x000fe20003800000 */
[----:B------:R-:W-:Y:S02]  /*6260*/  ISETP.LT.OR P1, PT, R29, 0x7a, !P1 ;  /* 0x0000007a1d00780c */ /* 0x000fe40004f21670 */
[----:B------:R-:W-:-:S05]  /*6270*/  F2FP.F16.E5M2.UNPACK_B R5, R5 ;  /* 0x00000005ff05723e */ /* 0x000fca00020004ff */
[----:B01--4-:R-:W-:Y:S01]  /*6280*/  HADD2.F32 R10, -RZ, R5.H0_H0 ;  /* 0x20000005ff0a7230 */ /* 0x013fe20000004100 */
[----:B------:R-:W-:-:S04]  /*6290*/  PRMT R5, RZ, 0x7610, R5 ;  /* 0x00007610ff057816 */ /* 0x000fc80000000005 */
[----:B------:R-:W-:-:S04]  /*62a0*/  FMUL R10, R10, R9 ;  /* 0x000000090a0a7220 */ /* 0x000fc80000400000 */
[----:B------:R-:W-:-:S05]  /*62b0*/  FFMA R10, R15, R8, R10 ;  /* 0x000000080f0a7223 */ /* 0x000fca000000000a */
[----:B------:R-:W-:-:S05]  /*62c0*/  F2FP.SATFINITE.E5M2.F32.PACK_AB_MERGE_C R11, RZ, R10, RZ ;  /* 0x0000000aff0b723e */ /* 0x000fca00048060ff */
[----:B------:R0:W-:Y:S01]  /*62d0*/  @!P3 STG.E.U8 desc[UR18][R6.64+0x78], R11 ;  /* 0x0000780b0600b986 */ /* 0x0001e2000c101112 */
[----:B------:R-:W-:Y:S05]  /*62e0*/  @P1 BRA `(.L_x_160) ;  /* 0x0000000000041947 */ /* 0x000fea0003800000 */
[----:B------:R1:W5:Y:S02]  /*62f0*/  LDG.E.U8 R5, desc[UR18][R26.64+0x79] ;  /* 0x000079121a057981 */ /* 0x000364000c1e1100 */
.L_x_160:
[----:B------:R-:W-:Y:S05]  /*6300*/  BSYNC B1 ;  /* 0x0000000000017941 */ /* 0x000fea0003800000 */
.L_x_159:
[----:B------:R-:W-:Y:S05]  /*6310*/  @P1 BRA `(.L_x_161) ;  /* 0x0000001000281947 */ /* 0x000fea0003800000 */
[----:B-----5:R-:W-:-:S04]  /*6320*/  LOP3.LUT R5, R5, 0xff, RZ, 0xc0, !PT ;  /* 0x000000ff05057812 */ /* 0x020fc800078ec0ff */
[----:B------:R-:W-:-:S05]  /*6330*/  F2FP.F16.E5M2.UNPACK_B R5, R5 ;  /* 0x00000005ff05723e */ /* 0x000fca00020004ff */
[----:B------:R-:W-:-:S05]  /*6340*/  HADD2.F32 R10, -RZ, R5.H0_H0 ;  /* 0x20000005ff0a7230 */ /* 0x000fca0000004100 */
[----:B------:R-:W-:-:S04]  /*6350*/  FMUL R5, R10, R9 ;  /* 0x000000090a057220 */ /* 0x000fc80000400000 */
[----:B------:R-:W-:-:S05]  /*6360*/  FFMA R5, R14, R8, R5 ;  /* 0x000000080e057223 */ /* 0x000fca0000000005 */
[----:B------:R-:W-:-:S05]  /*6370*/  F2FP.SATFINITE.E5M2.F32.PACK_AB_MERGE_C R5, RZ, R5, RZ ;  /* 0x00000005ff05723e */ /* 0x000fca00048060ff */
[----:B------:R4:W-:Y:S01]  /*6380*/  STG.E.U8 desc[UR18][R6.64+0x79], R5 ;  /* 0x0000790506007986 */ /* 0x0009e2000c101112 */
[----:B------:R-:W-:Y:S05]  /*6390*/  BRA `(.L_x_161) ;  /* 0x0000001000087947 */ /* 0x000fea0003800000 */
.L_x_32:
[----:B------:R-:W-:Y:S01]  /*63a0*/  ISETP.GE.AND P1, PT, R36, 0x1, PT ;  /* 0x000000012400780c */ /* 0x000fe20003f26270 */
[-C--:B--2---:R-:W-:Y:S01]  /*63b0*/  FMUL R141, R141, R8.reuse ;  /* 0x000000088d8d7220 */ /* 0x084fe20000400000 */
[-C--:B------:R-:W-:Y:S01]  /*63c0*/  FMUL R136, R136, R8.reuse ;  /* 0x0000000888887220 */ /* 0x080fe20000400000 */
[----:B------:R-:W-:Y:S01]  /*63d0*/  ISETP.GE.AND P0, PT, R36, 0x9, PT ;  /* 0x000000092400780c */ /* 0x000fe20003f06270 */
[-C--:B------:R-:W-:Y:S01]  /*63e0*/  FMUL R139, R139, R8.reuse ;  /* 0x000000088b8b7220 */ /* 0x080fe20000400000 */
[C---:B------:R-:W-:Y:S01]  /*63f0*/  ISETP.LT.OR P4, PT, R29.reuse, 0x1, !P1 ;  /* 0x000000011d00780c */ /* 0x040fe20004f81670 */
[-C--:B------:R-:W-:Y:S01]  /*6400*/  FMUL R134, R134, R8.reuse ;  /* 0x0000000886867220 */ /* 0x080fe20000400000 */
[----:B------:R-:W-:Y:S01]  /*6410*/  ISETP.LT.OR P5, PT, R29, 0x2, !P1 ;  /* 0x000000021d00780c */ /* 0x000fe20004fa1670 */
[-C--:B------:R-:W-:Y:S01]  /*6420*/  FMUL R137, R137, R8.reuse ;  /* 0x0000000889897220 */ /* 0x080fe20000400000 */
[----:B------:R-:W-:Y:S01]  /*6430*/  F2FP.SATFINITE.E5M2.F32.PACK_AB_MERGE_C R141, RZ, R141, RZ ;  /* 0x0000008dff8d723e */ /* 0x000fe200048060ff */
[----:B------:R-:W-:Y:S01]  /*6440*/  FMUL R132, R132, R8 ;  /* 0x0000000884847220 */ /* 0x000fe20000400000 */
[----:B------:R-:W-:Y:S01]  /*6450*/  F2FP.SATFINITE.E5M2.F32.PACK_AB_MERGE_C R5, RZ, R136, RZ ;  /* 0x00000088ff05723e */ /* 0x000fe200048060ff */
[-C--:B------:R-:W-:Y:S01]  /*6460*/  FMUL R135, R135, R8.reuse ;  /* 0x0000000887877220 */ /* 0x080fe20000400000 */
[C---:B------:R-:W-:Y:S01]  /*6470*/  ISETP.LT.OR P3, PT, R29.reuse, 0x1, !P0 ;  /* 0x000000011d00780c */ /* 0x040fe20004761670 */
[-C--:B------:R-:W-:Y:S01]  /*6480*/  FMUL R130, R130, R8.reuse ;  /* 0x0000000882827220 */ /* 0x080fe20000400000 */
[----:B------:R-:W-:Y:S01]  /*6490*/  ISETP.LT.OR P6, PT, R29, 0xa, !P1 ;  /* 0x0000000a1d00780c */ /* 0x000fe20004fc1670 */
[-C--:B------:R-:W-:Y:S01]  /*64a0*/  FMUL R133, R133, R8.reuse ;  /* 0x0000000885857220 */ /* 0x080fe20000400000 */
[----:B------:R-:W-:Y:S01]  /*64b0*/  F2FP.SATFINITE.E5M2.F32.PACK_AB_MERGE_C R139, RZ, R139, RZ ;  /* 0x0000008bff8b723e */ /* 0x000fe200048060ff */
[----:B------:R-:W-:Y:S01]  /*64c0*/  @!P4 STG.E.U8 desc[UR18][R10.64], R141 ;  /* 0x0000008d0a00c986 */ /* 0x000fe2000c101112 */
[C---:B------:R-:W-:Y:S01]  /*64d0*/  ISETP.LT.OR P4, PT, R29.reuse, 0x2, !P0 ;  /* 0x000000021d00780c */ /* 0x040fe20004781670 */
[----:B------:R-:W-:Y:S01]  /*64e0*/  FMUL R128, R128, R8 ;  /* 0x0000000880807220 */ /* 0x000fe20000400000 */
[----:B------:R-:W-:Y:S01]  /*64f0*/  F2FP.SATFINITE.E5M2.F32.PACK_AB_MERGE_C R25, RZ, R134, RZ ;  /* 0x00000086ff19723e */ /* 0x000fe200048060ff */
[----:B------:R0:W-:Y:S01]  /*6500*/  @!P5 STG.E.U8 desc[UR18][R10.64+0x1], R5 ;  /* 0x000001050a00d986 */ /* 0x0001e2000c101112 */
[----:B------:R-:W-:Y:S01]  /*6510*/  ISETP.LT.OR P5, PT, R29, 0x9, !P1 ;  /* 0x000000091d00780c */ /* 0x000fe20004fa1670 */
[-C--:B------:R-:W-:Y:S01]  /*6520*/  FMUL R131, R131, R8.reuse ;  /* 0x0000000883837220 */ /* 0x080fe20000400000 */
[----:B------:R-:W-:Y:S01]  /*6530*/  F2FP.SATFINITE.E5M2.F32.PACK_AB_MERGE_C R137, RZ, R137, RZ ;  /* 0x00000089ff89723e */ /* 0x000fe200048060ff */
[----:B------:R-:W-:Y:S01]  /*6540*/  @!P3 STG.E.U8 desc[UR18][R6.64], R139 ;  /* 0x0000008b0600b986 */ /* 0x000fe2000c101112 */
[----:B------:R-:W-:Y:S01]  /*6550*/  ISETP.LT.OR P3, PT, R29, 0x9, !P0 ;  /* 0x000000091d00780c */ /* 0x000fe20004761670 */
[-C--:B------:R-:W-:Y:S01]  /*6560*/  FMUL R126, R126, R8.reuse ;  /* 0x000000087e7e7220 */ /* 0x080fe20000400000 */
[----:B------:R-:W-:Y:S01]  /*6570*/  F2FP.SATFINITE.E5M2.F32.PACK_AB_MERGE_C R135, RZ, R135, RZ ;  /* 0x00000087ff87723e */ /* 0x000fe200048060ff */
[-C--:B------:R-:W-:Y:S01]  /*6580*/  FMUL R129, R129, R8.reuse ;  /* 0x0000000881817220 */ /* 0x080fe20000400000 */
[----:B------:R-:W-:Y:S01]  /*6590*/  F2FP.SATFINITE.E5M2.F32.PACK_AB_MERGE_C R133, RZ, R133, RZ ;  /* 0x00000085ff85723e */ /* 0x000fe200048060ff */
[----:B------:R1:W-:Y:S01]  /*65a0*/  @!P4 STG.E.U8 desc[UR18][R6.64+0x1], R25 ;  /* 0x000001190600c986 */ /* 0x0003e2000c101112 */
[C---:B------:R-:W-:Y:S01]  /*65b0*/  ISETP.LT.OR P4, PT, R29.reuse, 0xa, !P0 ;  /* 0x0000000a1d00780c */ /* 0x040fe20004781670 */
[----:B------:R-:W-:Y:S01]  /*65c0*/  FMUL R124, R124, R8 ;  /* 0x000000087c7c7220 */ /* 0x000fe20000400000 */
[----:B0-----:R-:W-:Y:S01]  /*65d0*/  F2FP.SATFINITE.E5M2.F32.PACK_AB_MERGE_C R5, RZ, R132, RZ ;  /* 0x00000084ff05723e */ /* 0x001fe200048060ff */
[----:B------:R-:W-:Y:S01]  /*65e0*/  @!P5 STG.E.U8 desc[UR18][R10.64+0x8], R137 ;  /* 0x000008890a00d986 */ /* 0x000fe2000c101112 */
[----:B------:R-:W-:Y:S01]  /*65f0*/  ISETP.LT.OR P5, PT, R29, 0x11, !P1 ;  /* 0x000000111d00780c */ /* 0x000fe20004fa1670 */
[-C--:B------:R-:W-:Y:S01]  /*6600*/  FMUL R127, R127, R8.reuse ;  /* 0x000000087f7f7220 */ /* 0x080fe20000400000 */
[----:B------:R-:W-:Y:S01]  /*6610*/  F2FP.SATFINITE.E5M2.F32.PACK_AB_MERGE_C R131, RZ, R131, RZ ;  /* 0x00000083ff83723e */ /* 0x000fe200048060ff */
[----:B------:R0:W-:Y:S01]  /*6620*/  @!P6 STG.E.U8 desc[UR18][R10.64+0x9], R5 ;  /* 0x000009050a00e986 */ /* 0x0001e2000c101112 */
[----:B------:R-:W-:Y:S01]  /*6630*/  ISETP.LT.OR P6, PT, R29, 0x12, !P1 ;  /* 0x000000121d00780c */ /* 0x000fe20004fc1670 */
[----:B------:R-:W-:Y:S01]  /*6640*/  FMUL R122, R122, R8 ;  /* 0x000000087a7a7220 */ /* 0x000fe20000400000 */
[----:B------:R-:W-:Y:S01]  /*6650*/  F2FP.SATFINITE.E5M2.F32.PACK_AB_MERGE_C R129, RZ, R129, RZ ;  /* 0x00000081ff81723e */ /* 0x000fe200048060ff */
[----:B------:R-:W-:Y:S01]  /*6660*/  @!P3 STG.E.U8 desc[UR18][R6.64+0x8], R135 ;  /* 0x000008870600b986 */ /* 0x000fe2000c101112 */
[----:B-1----:R-:W-:Y:S01]  /*6670*/  F2FP.SATFINITE.E5M2.F32.PACK_AB_MERGE_C R25, RZ, R130, RZ ;  /* 0x00000082ff19723e */ /* 0x002fe200048060ff */
[-C--:B------:R-:W-:Y:S01]  /*6680*/  FMUL R125, R125, R8.reuse ;  /* 0x000000087d7d7220 */ /* 0x080fe20000400000 */
[C---:B------:R-:W-:Y:S01]  /*6690*/  ISETP.LT.OR P3, PT, R29.reuse, 0x11, !P0 ;  /* 0x000000111d00780c */ /* 0x040fe20004761670 */
[-C--:B------:R-:W-:Y:S01]  /*66a0*/  FMUL R120, R120, R8.reuse ;  /* 0x0000000878787220 */ /* 0x080fe20000400000 */
[----:B------:R-:W-:Y:S01]  /*66b0*/  F2FP.SATFINITE.E5M2.F32.PACK_AB_MERGE_C R127, RZ, R127, RZ ;  /* 0x0000007fff7f723e */ /* 0x000fe200048060ff */
[----:B------:R1:W-:Y:S01]  /*66c0*/  @!P4 STG.E.U8 desc[UR18][R6.64+0x9], R25 ;  /* 0x000009190600c986 */ /* 0x0003e2000c101112 */
[----:B------:R-:W-:Y:S01]  /*66d0*/  ISETP.LT.OR P4, PT, R29, 0x12, !P0 ;  /* 0x000000121d00780c */ /* 0x000fe20004781670 */
[----:B------:R-:W-:Y:S01]  /*66e0*/  FMUL R123, R123, R8 ;  /* 0x000000087b7b7220 */ /* 0x000fe20000400000 */
[----:B0-----:R-:W-:Y:S01]  /*66f0*/  F2FP.SATFINITE.E5M2.F32.PACK_AB_MERGE_C R5, RZ, R128, RZ ;  /* 0x00000080ff05723e */ /* 0x001fe200048060ff */
[----:B------:R-:W-:Y:S01]  /*6700*/  @!P5 STG.E.U8 desc[UR18][R10.64+0x10], R133 ;  /* 0x000010850a00d986 */ /* 0x000fe2000c101112 */
[C---:B------:R-:W-:Y:S01]  /*6710*/  ISETP.LT.OR P5, PT, R29.reuse, 0x19, !P1 ;  /* 0x000000191d00780c */ /* 0x040fe20004fa1670 */
[-C--:B------:R-:W-:Y:S01]  /*6720*/  FMUL R118, R118, R8.reuse ;  /* 0x0000000876767220 */ /* 0x080fe20000400000 */
[----:B------:R-:W-:Y:S01]  /*6730*/  F2FP.SATFINITE.E5M2.F32.PACK_AB_MERGE_C R125, RZ, R125, RZ ;  /* 0x0000007dff7d723e */ /* 0x000fe200048060ff */
[----:B------:R0:W-:Y:S01]  /*6740*/  @!P6 STG.E.U8 desc[UR18][R10.64+0x11], R5 ;  /* 0x000011050a00e986 */ /* 0x0001e2000c101112 */
[----:B------:R-:W-:Y:S01]  /*6750*/  ISETP.LT.OR P6, PT, R29, 0x1a, !P1 ;  /* 0x0000001a1d00780c */ /* 0x000fe20004fc1670 */
[-C--:B------:R-:W-:Y:S01]  /*6760*/  FMUL R121, R121, R8.reuse ;  /* 0x0000000879797220 */ /* 0x080fe20000400000 */
[----:B------:R-:W-:Y:S01]  /*6770*/  FMUL R116, R116, R8 ;  /* 0x0000000874747220 */ /* 0x000fe20000400000 */
[----:B-1----:R-:W-:Y:S01]  /*6780*/  F2FP.SATFINITE.E5M2.F32.PACK_AB_MERGE_C R25, RZ, R126, RZ ;  /* 0x0000007eff19723e */ /* 0x002fe200048060ff */
[----:B------:R-:W-:Y:S01]  /*6790*/  @!P3 STG.E.U8 desc[UR18][R6.64+0x10], R131 ;  /* 0x000010830600b986 */ /* 0x000fe2000c101112 */
[----:B------:R-:W-:Y:S01]  /*67a0*/  ISETP.LT.OR P3, PT, R29, 0x19, !P0 ;  /* 0x000000191d00780c */ /* 0x000fe20004761670 */
        /* <DEDUP_REMOVED lines=35> */
[----:B------:R-:W-:Y:S01]  /*69e0*/  ISETP.LT.OR P3, PT, R29, 0x29, !P0 ;  /* 0x000000291d00780c */ /* 0x000fe20004761670 */
[-C--:B------:R-:W-:Y:S01]  /*69f0*/  FMUL R109, R109, R8.reuse ;  /* 0x000000086d6d7220 */ /* 0x080fe20000400000 */
[-C--:B------:R-:W-:Y:S01]  /*6a00*/  FMUL R104, R104, R8.reuse ;  /* 0x0000000868687220 */ /* 0x080fe20000400000 */
        /* <DEDUP_REMOVED lines=104> */
[----:B------:R-:W-:-:S02]  /*7090*/  ISETP.LT.OR P3, PT, R29, 0x59, !P0 ;  /* 0x000000591d00780c */ /* 0x000fc40004761670 */
[----:B------:R-:W-:Y:S01]  /*70a0*/  F2FP.SATFINITE.E5M2.F32.PACK_AB_MERGE_C R19, RZ, R19, RZ ;  /* 0x00000013ff13723e */ /* 0x000fe200048060ff */
[----:B------:R1:W-:Y:S01]  /*70b0*/  @!P4 STG.E.U8 desc[UR18][R6.64+0x51], R25 ;  /* 0x000051190600c986 */ /* 0x0003e2000c101112 */
[C---:B------:R-:W-:Y:S02]  /*70c0*/  ISETP.LT.OR P4, PT, R29.reuse, 0x5a, !P0 ;  /* 0x0000005a1d00780c */ /* 0x040fe40004781670 */
[----:B0-----:R-:W-:Y:S01]  /*70d0*/  F2FP.SATFINITE.E5M2.F32.PACK_AB_MERGE_C R5, RZ, R92, RZ ;  /* 0x0000005cff05723e */ /* 0x001fe200048060ff */
[----:B------:R-:W-:Y:S01]  /*70e0*/  @!P5 STG.E.U8 desc[UR18][R10.64+0x58], R97 ;  /* 0x000058610a00d986 */ /* 0x000fe2000c101112 */
[C---:B------:R-:W-:Y:S02]  /*70f0*/  ISETP.LT.OR P5, PT, R29.reuse, 0x61, !P1 ;  /* 0x000000611d00780c */ /* 0x040fe40004fa1670 */
[----:B------:R-:W-:Y:S01]  /*7100*/  F2FP.SATFINITE.E5M2.F32.PACK_AB_MERGE_C R13, RZ, R13, RZ ;  /* 0x0000000dff0d723e */ /* 0x000fe200048060ff */
[----:B------:R0:W-:Y:S01]  /*7110*/  @!P6 STG.E.U8 desc[UR18][R10.64+0x59], R5 ;  /* 0x000059050a00e986 */ /* 0x0001e2000c101112 */
[----:B------:R-:W-:-:S02]  /*7120*/  ISETP.LT.OR P6, PT, R29, 0x62, !P1 ;  /* 0x000000621d00780c */ /* 0x000fc40004fc1670 */
[----:B------:R-:W-:Y:S01]  /*7130*/  F2FP.SATFINITE.E5M2.F32.PACK_AB_MERGE_C R15, RZ, R15, RZ ;  /* 0x0000000fff0f723e */ /* 0x000fe200048060ff */
[----:B------:R-:W-:Y:S01]  /*7140*/  @!P3 STG.E.U8 desc[UR18][R6.64+0x58], R95 ;  /* 0x0000585f0600b986 */ /* 0x000fe2000c101112 */
[----:B-1----:R-:W-:Y:S02]  /*7150*/  F2FP.SATFINITE.E5M2.F32.PACK_AB_MERGE_C R25, RZ, R90, RZ ;  /* 0x0000005aff19723e */ /* 0x002fe400048060ff */
[----:B------:R-:W-:-:S03]  /*7160*/  ISETP.LT.OR P3, PT, R29, 0x61, !P0 ;  /* 0x000000611d00780c */ /* 0x000fc60004761670 */
[----:B------:R1:W-:Y:S01]  /*7170*/  @!P4 STG.E.U8 desc[UR18][R6.64+0x59], R25 ;  /* 0x000059190600c986 */ /* 0x0003e2000c101112 */
[C---:B------:R-:W-:Y:S02]  /*7180*/  ISETP.LT.OR P4, PT, R29.reuse, 0x62, !P0 ;  /* 0x000000621d00780c */ /* 0x040fe40004781670 */
[----:B0-----:R-:W-:Y:S01]  /*7190*/  F2FP.SATFINITE.E5M2.F32.PACK_AB_MERGE_C R5, RZ, R88, RZ ;  /* 0x00000058ff05723e */ /* 0x001fe200048060ff */
[----:B------:R-:W-:Y:S01]  /*71a0*/  @!P5 STG.E.U8 desc[UR18][R10.64+0x60], R93 ;  /* 0x0000605d0a00d986 */ /* 0x000fe2000c101112 */
[----:B------:R-:W-:-:S03]  /*71b0*/  ISETP.LT.OR P5, PT, R29, 0x69, !P1 ;  /* 0x000000691d00780c */ /* 0x000fc60004fa1670 */
[----:B------:R0:W-:Y:S01]  /*71c0*/  @!P6 STG.E.U8 desc[UR18][R10.64+0x61], R5 ;  /* 0x000061050a00e986 */ /* 0x0001e2000c101112 */
[C---:B------:R-:W-:Y:S02]  /*71d0*/  ISETP.LT.OR P6, PT, R29.reuse, 0x6a, !P1 ;  /* 0x0000006a1d00780c */ /* 0x040fe40004fc1670 */
[----:B-1----:R-:W-:Y:S01]  /*71e0*/  F2FP.SATFINITE.E5M2.F32.PACK_AB_MERGE_C R25, RZ, R22, RZ ;  /* 0x00000016ff19723e */ /* 0x002fe200048060ff */
[----:B------:R-:W-:Y:S01]  /*71f0*/  @!P3 STG.E.U8 desc[UR18][R6.64+0x60], R91 ;  /* 0x0000605b0600b986 */ /* 0x000fe2000c101112 */
        /* <DEDUP_REMOVED lines=11> */
[----:B------:R-:W-:Y:S01]  /*72b0*/  @!P4 STG.E.U8 desc[UR18][R6.64+0x69], R25 ;  /* 0x000069190600c986 */ /* 0x000fe2000c101112 */
[C---:B------:R-:W-:Y:S02]  /*72c0*/  ISETP.LT.OR P4, PT, R29.reuse, 0x79, !P1 ;  /* 0x000000791d00780c */ /* 0x040fe40004f81670 */
[C---:B------:R-:W-:Y:S01]  /*72d0*/  ISETP.LT.OR P1, PT, R29.reuse, 0x7a, !P1 ;  /* 0x0000007a1d00780c */ /* 0x040fe20004f21670 */
[----:B------:R1:W-:Y:S01]  /*72e0*/  @!P5 STG.E.U8 desc[UR18][R10.64+0x70], R21 ;  /* 0x000070150a00d986 */ /* 0x0003e2000c101112 */
[C---:B------:R-:W-:Y:S02]  /*72f0*/  ISETP.LT.OR P5, PT, R29.reuse, 0x72, !P0 ;  /* 0x000000721d00780c */ /* 0x040fe400047a1670 */
[----:B0-----:R-:W-:Y:S01]  /*7300*/  F2FP.SATFINITE.E5M2.F32.PACK_AB_MERGE_C R5, RZ, R16, RZ ;  /* 0x00000010ff05723e */ /* 0x001fe200048060ff */
[----:B------:R0:W-:Y:S01]  /*7310*/  @!P6 STG.E.U8 desc[UR18][R10.64+0x71], R17 ;  /* 0x000071110a00e986 */ /* 0x0001e2000c101112 */
[C---:B------:R-:W-:Y:S02]  /*7320*/  ISETP.LT.OR P6, PT, R29.reuse, 0x79, !P0 ;  /* 0x000000791d00780c */ /* 0x040fe400047c1670 */
[----:B------:R-:W-:Y:S01]  /*7330*/  ISETP.LT.OR P0, PT, R29, 0x7a, !P0 ;  /* 0x0000007a1d00780c */ /* 0x000fe20004701670 */
[----:B------:R2:W-:Y:S01]  /*7340*/  @!P3 STG.E.U8 desc[UR18][R6.64+0x70], R19 ;  /* 0x000070130600b986 */ /* 0x0005e2000c101112 */
[----:B-1----:R-:W-:-:S05]  /*7350*/  F2FP.SATFINITE.E5M2.F32.PACK_AB_MERGE_C R21, RZ, R14, RZ ;  /* 0x0000000eff15723e */ /* 0x002fca00048060ff */
[----:B------:R2:W-:Y:S01]  /*7360*/  @!P5 STG.E.U8 desc[UR18][R6.64+0x71], R5 ;  /* 0x000071050600d986 */ /* 0x0005e2000c101112 */
[----:B0-----:R-:W-:-:S03]  /*7370*/  F2FP.SATFINITE.E5M2.F32.PACK_AB_MERGE_C R17, RZ, R12, RZ ;  /* 0x0000000cff11723e */ /* 0x001fc600048060ff */
[----:B------:R2:W-:Y:S04]  /*7380*/  @!P4 STG.E.U8 desc[UR18][R10.64+0x78], R13 ;  /* 0x0000780d0a00c986 */ /* 0x0005e8000c101112 */
[----:B------:R2:W-:Y:S04]  /*7390*/  @!P1 STG.E.U8 desc[UR18][R10.64+0x79], R17 ;  /* 0x000079110a009986 */ /* 0x0005e8000c101112 */
[----:B------:R2:W-:Y:S04]  /*73a0*/  @!P6 STG.E.U8 desc[UR18][R6.64+0x78], R15 ;  /* 0x0000780f0600e986 */ /* 0x0005e8000c101112 */
[----:B------:R2:W-:Y:S02]  /*73b0*/  @!P0 STG.E.U8 desc[UR18][R6.64+0x79], R21 ;  /* 0x0000791506008986 */ /* 0x0005e4000c101112 */
.L_x_161:
[----:B------:R-:W-:Y:S05]  /*73c0*/  BSYNC B0 ;  /* 0x0000000000007941 */ /* 0x000fea0003800000 */
.L_x_31:
[----:B------:R-:W-:Y:S01]  /*73d0*/  ULDC UR6, c[0x0][0xc] ;  /* 0x0000030000067ab9 */ /* 0x000fe20000000800 */
[----:B------:R-:W-:Y:S01]  /*73e0*/  ULDC UR7, c[0x0][0x10] ;  /* 0x0000040000077ab9 */ /* 0x000fe20000000800 */
[----:B--2-45:R-:W2:Y:S01]  /*73f0*/  LDC R5, c[0x0][0x14] ;  /* 0x00000500ff057b82 */ /* 0x034ea20000000800 */
[----:B------:R-:W-:Y:S01]  /*7400*/  UIMAD.WIDE.U32 UR6, UR6, UR7, URZ ;  /* 0x00000007060672a5 */ /* 0x000fe2000f8e003f */
[----:B0-----:R-:W-:Y:S01]  /*7410*/  PRMT R6, RZ, 0x7610, R6 ;  /* 0x00007610ff067816 */ /* 0x001fe20000000006 */
[----:B------:R-:W-:-:S04]  /*7420*/  IMAD.MOV.U32 R7, RZ, RZ, -0x1 ;  /* 0xffffffffff077424 */ /* 0x000fc800078e00ff */
[----:B--2---:R-:W-:-:S04]  /*7430*/  IMAD.WIDE.U32 R2, R5, UR6, R2 ;  /* 0x0000000605027c25 */ /* 0x004fc8000f8e0002 */
[----:B------:R-:W-:Y:S01]  /*7440*/  IMAD R5, R5, UR7, RZ ;  /* 0x0000000705057c24 */ /* 0x000fe2000f8e02ff */
[----:B------:R-:W-:Y:S02]  /*7450*/  ULDC.64 UR6, c[0x0][0x650] ;  /* 0x0001940000067ab9 */ /* 0x000fe40000000a00 */
[----:B------:R-:W-:Y:S01]  /*7460*/  ISETP.GE.U32.AND P0, PT, R2, UR6, PT ;  /* 0x0000000602007c0c */ /* 0x000fe2000bf06070 */
[----:B------:R-:W-:Y:S02]  /*7470*/  IMAD.IADD R3, R3, 0x1, R5 ;  /* 0x0000000103037824 */ /* 0x000fe400078e0205 */
[----:B------:R-:W-:-:S03]  /*7480*/  IMAD.MOV.U32 R5, RZ, RZ, -0x1 ;  /* 0xffffffffff057424 */ /* 0x000fc600078e00ff */
[----:B------:R-:W-:-:S13]  /*7490*/  ISETP.GE.U32.AND.EX P0, PT, R3, UR7, PT, P0 ;  /* 0x0000000703007c0c */ /* 0x000fda000bf06100 */
[----:B------:R-:W-:Y:S05]  /*74a0*/  @P0 BRA `(.L_x_162) ;  /* 0x0000000400600947 */ /* 0x000fea0003800000 */
[----:B------:R-:W0:Y:S01]  /*74b0*/  S2R R20, SR_CTAID.X ;  /* 0x0000000000147919 */ /* 0x000e220000002500 */
[----:B------:R-:W2:Y:S01]  /*74c0*/  LDC.64 R14, c[0x0][0x628] ;  /* 0x00018a00ff0e7b82 */ /* 0x000ea20000000a00 */
[----:B------:R-:W-:Y:S01]  /*74d0*/  ULDC UR6, c[0x0][0x150] ;  /* 0x0000540000067ab9 */ /* 0x000fe20000000800 */
[----:B------:R-:W-:Y:S01]  /*74e0*/  IMAD.MOV.U32 R12, RZ, RZ, R2 ;  /* 0x000000ffff0c7224 */ /* 0x000fe200078e0002 */
[----:B------:R-:W4:Y:S01]  /*74f0*/  S2R R22, SR_CTAID.Y ;  /* 0x0000000000167919 */ /* 0x000f220000002600 */
[----:B------:R-:W-:-:S04]  /*7500*/  IMAD.MOV.U32 R13, RZ, RZ, R3 ;  /* 0x000000ffff0d7224 */ /* 0x000fc800078e0003 */
[----:B------:R-:W1:Y:S08]  /*7510*/  LDC R23, c[0x0][0x144] ;  /* 0x00005100ff177b82 */ /* 0x000e700000000800 */
[----:B------:R-:W1:Y:S08]  /*7520*/  LDC R16, c[0x0][0x630] ;  /* 0x00018c00ff107b82 */ /* 0x000e700000000800 */
[----:B------:R-:W1:Y:S01]  /*7530*/  LDC.64 R18, c[0x0][0x620] ;  /* 0x00018800ff127b82 */ /* 0x000e620000000a00 */
[----:B--2---:R-:W-:-:S04]  /*7540*/  ISETP.NE.U32.AND P0, PT, R14, RZ, PT ;  /* 0x000000ff0e00720c */ /* 0x004fc80003f05070 */
[----:B------:R-:W-:Y:S02]  /*7550*/  ISETP.NE.AND.EX P0, PT, R15, RZ, PT, P0 ;  /* 0x000000ff0f00720c */ /* 0x000fe40003f05300 */
[----:B0-----:R-:W-:-:S05]  /*7560*/  I2FP.F32.U32 R5, R20 ;  /* 0x0000001400057245 */ /* 0x001fca0000201000 */
[----:B------:R-:W-:-:S04]  /*7570*/  FMUL R5, R5, UR6 ;  /* 0x0000000605057c20 */ /* 0x000fc80008400000 */
[----:B------:R0:W2:Y:S02]  /*7580*/  F2I.U32.TRUNC.NTZ R21, R5 ;  /* 0x0000000500157305 */ /* 0x0000a4000020f000 */
[----:B----4-:R-:W-:Y:S05]  /*7590*/  @!P0 BRA `(.L_x_163) ;  /* 0x0000000000288947 */ /* 0x010fea0003800000 */
[----:B0-----:R-:W0:Y:S02]  /*75a0*/  LDC R5, c[0x0][0x634] ;  /* 0x00018d00ff057b82 */ /* 0x001e240000000800 */
        /* <DEDUP_REMOVED lines=9> */
.L_x_163:
[-CC-:B-1----:R-:W-:Y:S01]  /*7640*/  SHF.R.U64 R17, R12, R16.reuse, R13.reuse ;  /* 0x000000100c117219 */ /* 0x182fe2000000120d */
[----:B------:R-:W1:Y:S01]  /*7650*/  LDC.64 R28, c[0x0][0x640] ;  /* 0x00019000ff1c7b82 */ /* 0x000e620000000a00 */
[----:B0-----:R-:W-:Y:S01]  /*7660*/  SHF.R.U32.HI R5, RZ, R16, R13 ;  /* 0x00000010ff057219 */ /* 0x001fe2000001160d */
[----:B--2---:R-:W-:Y:S01]  /*7670*/  IMAD.MOV R21, RZ, RZ, -R21 ;  /* 0x000000ffff157224 */ /* 0x004fe200078e0a15 */
[----:B------:R-:W-:Y:S01]  /*7680*/  IADD3 R11, P0, RZ, -R17, RZ ;  /* 0x80000011ff0b7210 */ /* 0x000fe20007f1e0ff */
[----:B------:R-:W-:Y:S02]  /*7690*/  ULDC UR6, c[0x0][0x154] ;  /* 0x0000550000067ab9 */ /* 0x000fe40000000800 */
[----:B------:R-:W-:Y:S02]  /*76a0*/  IMAD R23, R23, R21, R20 ;  /* 0x0000001517177224 */ /* 0x000fe400078e0214 */
[----:B------:R-:W0:Y:S01]  /*76b0*/  LDC R12, c[0x0][0x618] ;  /* 0x00018600ff0c7b82 */ /* 0x000e220000000800 */
[----:B------:R-:W-:-:S02]  /*76c0*/  IMAD.X R5, RZ, RZ, ~R5, P0 ;  /* 0x000000ffff057224 */ /* 0x000fc400000e0e05 */
[----:B------:R-:W-:-:S04]  /*76d0*/  IMAD.WIDE.U32 R6, R11, R18, R2 ;  /* 0x000000120b067225 */ /* 0x000fc800078e0002 */
[----:B------:R-:W-:Y:S01]  /*76e0*/  IMAD R10, R5, R18, RZ ;  /* 0x00000012050a7224 */ /* 0x000fe200078e02ff */
[----:B------:R-:W2:Y:S03]  /*76f0*/  LDC R24, c[0x0][0x608] ;  /* 0x00018200ff187b82 */ /* 0x000ea60000000800 */
[----:B------:R-:W-:Y:S02]  /*7700*/  IMAD R5, R11, R19, R10 ;  /* 0x000000130b057224 */ /* 0x000fe400078e020a */
[----:B------:R-:W-:Y:S02]  /*7710*/  IMAD.MOV.U32 R11, RZ, RZ, 0x1 ;  /* 0x00000001ff0b7424 */ /* 0x000fe400078e00ff */
[----:B------:R-:W-:Y:S01]  /*7720*/  IMAD.IADD R5, R7, 0x1, R5 ;  /* 0x0000000107057824 */ /* 0x000fe200078e0205 */
[----:B---3--:R-:W3:Y:S01]  /*7730*/  LDC R26, c[0x0][0x658] ;  /* 0x00019600ff1a7b82 */ /* 0x008ee20000000800 */
[----:B------:R-:W-:-:S02]  /*7740*/  I2FP.F32.U32 R7, R22 ;  /* 0x0000001600077245 */ /* 0x000fc40000201000 */
[----:B-1----:R-:W-:-:S03]  /*7750*/  ISETP.NE.U32.AND P0, PT, R28, RZ, PT ;  /* 0x000000ff1c00720c */ /* 0x002fc60003f05070 */
[----:B------:R-:W-:Y:S01]  /*7760*/  FMUL R10, R7, UR6 ;  /* 0x00000006070a7c20 */ /* 0x000fe20008400000 */
[----:B------:R-:W-:Y:S01]  /*7770*/  ISETP.NE.AND.EX P0, PT, R29, RZ, PT, P0 ;  /* 0x000000ff1d00720c */ /* 0x000fe20003f05300 */
[----:B------:R-:W1:Y:S01]  /*7780*/  LDC R21, c[0x0][0x148] ;  /* 0x00005200ff157b82 */ /* 0x000e620000000800 */
[-CC-:B0-----:R-:W-:Y:S01]  /*7790*/  SHF.R.U64 R16, R6, R12.reuse, R5.reuse ;  /* 0x0000000c06107219 */ /* 0x181fe20000001205 */
[----:B------:R0:W4:Y:S01]  /*77a0*/  F2I.U32.TRUNC.NTZ R18, R10 ;  /* 0x0000000a00127305 */ /* 0x000122000020f000 */
[----:B------:R-:W-:Y:S01]  /*77b0*/  SHF.R.U32.HI R5, RZ, R12, R5 ;  /* 0x0000000cff057219 */ /* 0x000fe20000011605 */
[----:B------:R-:W-:-:S04]  /*77c0*/  IMAD.MOV.U32 R7, RZ, RZ, -0x1 ;  /* 0xffffffffff077424 */ /* 0x000fc800078e00ff */
[----:B------:R-:W0:Y:S01]  /*77d0*/  LDC R20, c[0x0][0x600] ;  /* 0x00018000ff147b82 */ /* 0x000e220000000800 */
[-CC-:B--2---:R-:W-:Y:S02]  /*77e0*/  SHF.R.U64 R14, R16, R24.reuse, R5.reuse ;  /* 0x00000018100e7219 */ /* 0x184fe40000001205 */
[----:B------:R-:W-:-:S05]  /*77f0*/  SHF.R.U32.HI R5, RZ, R24, R5 ;  /* 0x00000018ff057219 */ /* 0x000fca0000011605 */
[----:B------:R-:W2:Y:S01]  /*7800*/  LDC R27, c[0x0][0x648] ;  /* 0x00019200ff1b7b82 */ /* 0x000ea20000000800 */
[-C--:B---3--:R-:W-:Y:S02]  /*7810*/  SHF.L.U32 R6, R7, R26.reuse, RZ ;  /* 0x0000001a07067219 */ /* 0x088fe400000006ff */
[-CC-:B------:R-:W-:Y:S02]  /*7820*/  SHF.R.U64 R19, R14, R26.reuse, R5.reuse ;  /* 0x0000001a0e137219 */ /* 0x180fe40000001205 */
[----:B------:R-:W-:Y:S02]  /*7830*/  SHF.R.U32.HI R7, RZ, R26, R5 ;  /* 0x0000001aff077219 */ /* 0x000fe40000011605 */
[----:B------:R-:W-:Y:S01]  /*7840*/  LOP3.LUT R25, RZ, R6, RZ, 0x33, !PT ;  /* 0x00000006ff197212 */ /* 0x000fe200078e33ff */
[----:B------:R-:W3:Y:S01]  /*7850*/  LDC R30, c[0x0][0x638] ;  /* 0x00018e00ff1e7b82 */ /* 0x000ee20000000800 */
[----:B------:R-:W-:Y:S01]  /*7860*/  SHF.L.U32 R26, R11, R26, RZ ;  /* 0x0000001a0b1a7219 */ /* 0x000fe200000006ff */
[----:B------:R-:W-:-:S06]  /*7870*/  IMAD.MOV.U32 R6, RZ, RZ, R19 ;  /* 0x000000ffff067224 */ /* 0x000fcc00078e0013 */
[----:B------:R-:W0:Y:S01]  /*7880*/  LDC R31, c[0x0][0x610] ;  /* 0x00018400ff1f7b82 */ /* 0x000e220000000800 */
[----:B----4-:R-:W-:Y:S05]  /*7890*/  @!P0 BRA `(.L_x_164) ;  /* 0x0000000000288947 */ /* 0x010fea0003800000 */
[----:B------:R-:W4:Y:S02]  /*78a0*/  LDC R6, c[0x0][0x64c] ;  /* 0x00019300ff067b82 */ /* 0x000f240000000800 */
[----:B----4-:R-:W-:-:S05]  /*78b0*/  IADD3 R5, P0, R19, R6, RZ ;  /* 0x0000000613057210 */ /* 0x010fca0007f1e0ff */
[----:B------:R-:W-:-:S04]  /*78c0*/  IMAD.X R15, RZ, RZ, R7, P0 ;  /* 0x000000ffff0f7224 */ /* 0x000fc800000e0607 */
[----:B------:R-:W-:-:S04]  /*78d0*/  IMAD.WIDE.U32 R6, R15, R28, RZ ;  /* 0x0000001c0f067225 */ /* 0x000fc800078e00ff */
[----:B0-----:R-:W-:-:S04]  /*78e0*/  IMAD.WIDE.U32 R10, P0, R5, R29, R6 ;  /* 0x0000001d050a7225 */ /* 0x001fc80007800006 */
[----:B------:R-:W-:-:S04]  /*78f0*/  IMAD.WIDE.U32 R6, R5, R28, RZ ;  /* 0x0000001c05067225 */ /* 0x000fc800078e00ff */
[----:B------:R-:W-:Y:S01]  /*7900*/  IMAD.X R13, RZ, RZ, RZ, P0 ;  /* 0x000000ffff0d7224 */ /* 0x000fe200000e06ff */
[----:B------:R-:W-:Y:S01]  /*7910*/  IADD3 RZ, P0, R7, R10, RZ ;  /* 0x0000000a07ff7210 */ /* 0x000fe20007f1e0ff */
[----:B------:R-:W-:-:S04]  /*7920*/  IMAD.MOV.U32 R12, RZ, RZ, R11 ;  /* 0x000000ffff0c7224 */ /* 0x000fc800078e000b */
[----:B------:R-:W-:-:S08]  /*7930*/  IMAD.WIDE.U32.X R6, R15, R29, R12, P0 ;  /* 0x0000001d0f067225 */ /* 0x000fd000000e040c */
.L_x_164:
[----:B--2---:R-:W-:Y:S01]  /*7940*/  SHF.R.U64 R5, R6, R27, R7 ;  /* 0x0000001b06057219 */ /* 0x004fe20000001207 */
[----:B0-----:R-:W-:Y:S01]  /*7950*/  VIADD R7, R20, 0xffffffff ;  /* 0xffffffff14077836 */ /* 0x001fe20000000000 */
[----:B------:R-:W-:Y:S01]  /*7960*/  LOP3.LUT R28, R14, R25, RZ, 0xc0, !PT ;  /* 0x000000190e1c7212 */ /* 0x000fe200078ec0ff */
[----:B------:R-:W-:Y:S02]  /*7970*/  IMAD.MOV R18, RZ, RZ, -R18 ;  /* 0x000000ffff127224 */ /* 0x000fe400078e0a12 */
[----:B------:R-:W-:Y:S01]  /*7980*/  IMAD.MOV R6, RZ, RZ, -R5 ;  /* 0x000000ffff067224 */ /* 0x000fe200078e0a05 */
[----:B------:R-:W-:Y:S01]  /*7990*/  LOP3.LUT R16, R16, R7, RZ, 0xc0, !PT ;  /* 0x0000000710107212 */ /* 0x000fe200078ec0ff */
[----:B------:R-:W-:Y:S02]  /*79a0*/  IMAD R28, R26, R5, R28 ;  /* 0x000000051a1c7224 */ /* 0x000fe400078e021c */
[----:B-1----:R-:W-:Y:S02]  /*79b0*/  @P2 IMAD R23, R21, R18, R22 ;  /* 0x0000001215172224 */ /* 0x002fe400078e0216 */
[----:B---3--:R-:W-:-:S02]  /*79c0*/  IMAD R5, R6, R30, R19 ;  /* 0x0000001e06057224 */ /* 0x008fc400078e0213 */
[----:B------:R-:W-:Y:S02]  /*79d0*/  IMAD R28, R28, R31, R23 ;  /* 0x0000001f1c1c7224 */ /* 0x000fe400078e0217 */
[----:B------:R-:W-:Y:S02]  /*79e0*/  IMAD R5, R5, R20, R16 ;  /* 0x0000001405057224 */ /* 0x000fe400078e0210 */
[----:B------:R-:W-:-:S03]  /*79f0*/  IMAD.MOV.U32 R6, RZ, RZ, 0x1 ;  /* 0x00000001ff067424 */ /* 0x000fc600078e00ff */
[----:B------:R-:W-:Y:S02]  /*7a00*/  SEL R7, R5, R28, !P2 ;  /* 0x0000001c05077207 */ /* 0x000fe40005000000 */
[----:B------:R-:W-:Y:S01]  /*7a10*/  SEL R28, R28, R5, !P2 ;  /* 0x000000051c1c7207 */ /* 0x000fe20005000000 */
[----:B------:R-:W-:-:S07]  /*7a20*/  IMAD.MOV.U32 R5, RZ, RZ, R17 ;  /* 0x000000ffff057224 */ /* 0x000fce00078e0011 */
.L_x_162:
[----:B------:R-:W-:Y:S01]  /*7a30*/  LOP3.LUT P0, RZ, R6, 0xff, RZ, 0xc0, !PT ;  /* 0x000000ff06ff7812 */ /* 0x000fe2000780c0ff */
[----:B------:R-:W-:-:S12]  /*7a40*/  IMAD.MOV.U32 R6, RZ, RZ, R28 ;  /* 0x000000ffff067224 */ /* 0x000fd800078e001c */
[----:B------:R-:W-:Y:S05]  /*7a50*/  @P0 BRA `(.L_x_165) ;  /* 0xffffff9400280947 */ /* 0x000fea000383ffff */
[----:B------:R-:W-:Y:S05]  /*7a60*/  EXIT ;  /* 0x000000000000794d */ /* 0x000fea0003800000 */
.L_x_3:
[----:B0-----:R-:W-:Y:S01]  /*7a70*/  ULDC.64 UR4, c[0x0][0x650] ;  /* 0x0001940000047ab9 */ /* 0x001fe20000000a00 */
        /* <DEDUP_REMOVED lines=25> */
.L_x_167:
[--C-:B------:R-:W-:Y:S01]  /*7c10*/  SHF.R.U64 R16, R14, R18, R15.reuse ;  /* 0x000000120e107219 */ /* 0x100fe2000000120f */
[----:B------:R-:W0:Y:S01]  /*7c20*/  LDC R22, c[0x0][0x618] ;  /* 0x00018600ff167b82 */ /* 0x000e220000000800 */
[----:B------:R-:W-:Y:S01]  /*7c30*/  I2FP.F32.U32 R7, R8 ;  /* 0x0000000800077245 */ /* 0x000fe20000201000 */
[----:B------:R-:W-:Y:S01]  /*7c40*/  ULDC UR4, c[0x0][0x150] ;  /* 0x0000540000047ab9 */ /* 0x000fe20000000800 */
[----:B------:R-:W-:Y:S02]  /*7c50*/  SHF.R.U32.HI R6, RZ, R18, R15 ;  /* 0x00000012ff067219 */ /* 0x000fe4000001160f */
[----:B------:R-:W-:Y:S01]  /*7c60*/  IADD3 R9, P0, RZ, -R16, RZ ;  /* 0x80000010ff097210 */ /* 0x000fe20007f1e0ff */
[----:B------:R-:W-:Y:S01]  /*7c70*/  FMUL R13, R7, UR4 ;  /* 0x00000004070d7c20 */ /* 0x000fe20008400000 */
[----:B------:R-:W-:Y:S01]  /*7c80*/  ULDC UR4, c[0x0][0x154] ;  /* 0x0000550000047ab9 */ /* 0x000fe20000000800 */
[----:B------:R-:W1:Y:S02]  /*7c90*/  LDC.64 R24, c[0x0][0x640] ;  /* 0x00019000ff187b82 */ /* 0x000e640000000a00 */
[----:B------:R-:W-:-:S02]  /*7ca0*/  IMAD.X R11, RZ, RZ, ~R6, P0 ;  /* 0x000000ffff0b7224 */ /* 0x000fc400000e0e06 */
[----:B------:R-:W2:Y:S01]  /*7cb0*/  F2I.U32.TRUNC.NTZ R13, R13 ;  /* 0x0000000d000d7305 */ /* 0x000ea2000020f000 */
[----:B------:R-:W-:-:S03]  /*7cc0*/  IMAD.WIDE.U32 R6, R9, R20, R2 ;  /* 0x0000001409067225 */ /* 0x000fc600078e0002 */
[----:B------:R-:W3:Y:S01]  /*7cd0*/  LDC R15, c[0x0][0x144] ;  /* 0x00005100ff0f7b82 */ /* 0x000ee20000000800 */
[----:B------:R-:W-:-:S04]  /*7ce0*/  IMAD R12, R11, R20, RZ ;  /* 0x000000140b0c7224 */ /* 0x000fc800078e02ff */
[----:B------:R-:W-:Y:S02]  /*7cf0*/  IMAD R9, R9, R21, R12 ;  /* 0x0000001509097224 */ /* 0x000fe400078e020c */
[----:B------:R-:W-:Y:S01]  /*7d00*/  IMAD.MOV.U32 R12, RZ, RZ, -0x1 ;  /* 0xffffffffff0c7424 */ /* 0x000fe200078e00ff */
[----:B------:R-:W4:Y:S01]  /*7d10*/  LDC R18, c[0x0][0x608] ;  /* 0x00018200ff127b82 */ /* 0x000f220000000800 */
[----:B------:R-:W-:Y:S01]  /*7d20*/  IMAD.IADD R7, R7, 0x1, R9 ;  /* 0x0000000107077824 */ /* 0x000fe200078e0209 */
[----:B------:R-:W-:-:S04]  /*7d30*/  I2FP.F32.U32 R9, R10 ;  /* 0x0000000a00097245 */ /* 0x000fc80000201000 */
[-C--:B0-----:R-:W-:Y:S01]  /*7d40*/  SHF.R.U64 R14, R6, R22.reuse, R7 ;  /* 0x00000016060e7219 */ /* 0x081fe20000001207 */
[----:B--2---:R-:W-:Y:S01]  /*7d50*/  IMAD.MOV R6, RZ, RZ, -R13 ;  /* 0x000000ffff067224 */ /* 0x004fe200078e0a0d */
[----:B------:R-:W0:Y:S01]  /*7d60*/  LDC R11, c[0x0][0x658] ;  /* 0x00019600ff0b7b82 */ /* 0x000e220000000800 */
[----:B-1----:R-:W-:Y:S01]  /*7d70*/  ISETP.NE.U32.AND P0, PT, R24, RZ, PT ;  /* 0x000000ff1800720c */ /* 0x002fe20003f05070 */
[----:B------:R-:W-:Y:S01]  /*7d80*/  FMUL R9, R9, UR4 ;  /* 0x0000000409097c20 */ /* 0x000fe20008400000 */
[----:B------:R-:W-:Y:S02]  /*7d90*/  SHF.R.U32.HI R7, RZ, R22, R7 ;  /* 0x00000016ff077219 */ /* 0x000fe40000011607 */
[----:B------:R-:W-:-:S03]  /*7da0*/  ISETP.NE.AND.EX P0, PT, R25, RZ, PT, P0 ;  /* 0x000000ff1900720c */ /* 0x000fc60003f05300 */
[----:B------:R-:W1:Y:S01]  /*7db0*/  LDC R21, c[0x0][0x148] ;  /* 0x00005200ff157b82 */ /* 0x000e620000000800 */
[----:B---3--:R-:W-:Y:S02]  /*7dc0*/  IMAD R22, R15, R6, R8 ;  /* 0x000000060f167224 */ /* 0x008fe400078e0208 */
[----:B------:R-:W-:-:S05]  /*7dd0*/  IMAD.MOV.U32 R8, RZ, RZ, 0x1 ;  /* 0x00000001ff087424 */ /* 0x000fca00078e00ff */
[----:B------:R-:W2:Y:S01]  /*7de0*/  LDC R20, c[0x0][0x600] ;  /* 0x00018000ff147b82 */ /* 0x000ea20000000800 */
[-CC-:B----4-:R-:W-:Y:S02]  /*7df0*/  SHF.R.U64 R17, R14, R18.reuse, R7.reuse ;  /* 0x000000120e117219 */ /* 0x190fe40000001207 */
[----:B------:R-:W-:Y:S02]  /*7e00*/  SHF.R.U32.HI R6, RZ, R18, R7 ;  /* 0x00000012ff067219 */ /* 0x000fe40000011607 */
[----:B------:R3:W4:Y:S03]  /*7e10*/  F2I.U32.TRUNC.NTZ R18, R9 ;  /* 0x0000000900127305 */ /* 0x000726000020f000 */
[----:B------:R-:W1:Y:S01]  /*7e20*/  LDC R23, c[0x0][0x648] ;  /* 0x00019200ff177b82 */ /* 0x000e620000000800 */
[-C--:B0-----:R-:W-:Y:S02]  /*7e30*/  SHF.R.U64 R19, R17, R11.reuse, R6 ;  /* 0x0000000b11137219 */ /* 0x081fe40000001206 */
[----:B------:R-:W-:-:S02]  /*7e40*/  SHF.L.U32 R12, R12, R11, RZ ;  /* 0x0000000b0c0c7219 */ /* 0x000fc400000006ff */
[-C--:B------:R-:W-:Y:S01]  /*7e50*/  SHF.R.U32.HI R7, RZ, R11.reuse, R6 ;  /* 0x0000000bff077219 */ /* 0x080fe20000011606 */
[----:B------:R-:W-:Y:S01]  /*7e60*/  IMAD.MOV.U32 R6, RZ, RZ, R19 ;  /* 0x000000ffff067224 */ /* 0x000fe200078e0013 */
[----:B------:R-:W-:Y:S01]  /*7e70*/  SHF.L.U32 R27, R8, R11, RZ ;  /* 0x0000000b081b7219 */ /* 0x000fe200000006ff */
[----:B------:R-:W0:Y:S01]  /*7e80*/  LDC R26, c[0x0][0x638] ;  /* 0x00018e00ff1a7b82 */ /* 0x000e220000000800 */
[----:B------:R-:W-:-:S07]  /*7e90*/  LOP3.LUT R28, RZ, R12, RZ, 0x33, !PT ;  /* 0x0000000cff1c7212 */ /* 0x000fce00078e33ff */
[----:B------:R-:W0:Y:S01]  /*7ea0*/  LDC R29, c[0x0][0x610] ;  /* 0x00018400ff1d7b82 */ /* 0x000e220000000800 */
[----:B---34-:R-:W-:Y:S05]  /*7eb0*/  @!P0 BRA `(.L_x_168) ;  /* 0x0000000000288947 */ /* 0x018fea0003800000 */
        /* <DEDUP_REMOVED lines=10> */
.L_x_168:
[----:B-1----:R-:W-:Y:S01]  /*7f60*/  SHF.R.U64 R7, R6, R23, R7 ;  /* 0x0000001706077219 */ /* 0x002fe20000001207 */
[----:B--2---:R-:W-:Y:S01]  /*7f70*/  VIADD R9, R20, 0xffffffff ;  /* 0xffffffff14097836 */ /* 0x004fe20000000000 */
[----:B------:R-:W-:Y:S01]  /*7f80*/  LOP3.LUT R6, R17, R28, RZ, 0xc0, !PT ;  /* 0x0000001c11067212 */ /* 0x000fe200078ec0ff */
[----:B------:R-:W-:Y:S02]  /*7f90*/  IMAD.MOV R18, RZ, RZ, -R18 ;  /* 0x000000ffff127224 */ /* 0x000fe400078e0a12 */
[----:B------:R-:W-:Y:S02]  /*7fa0*/  IMAD.MOV R8, RZ, RZ, -R7 ;  /* 0x000000ffff087224 */ /* 0x000fe400078e0a07 */
[----:B------:R-:W-:Y:S01]  /*7fb0*/  IMAD R11, R27, R7, R6 ;  /* 0x000000071b0b7224 */ /* 0x000fe200078e0206 */
[----:B------:R-:W-:Y:S01]  /*7fc0*/  LOP3.LUT R7, R14, R9, RZ, 0xc0, !PT ;  /* 0x000000090e077212 */ /* 0x000fe200078ec0ff */
[----:B------:R-:W-:Y:S02]  /*7fd0*/  @P2 IMAD R22, R21, R18, R10 ;  /* 0x0000001215162224 */ /* 0x000fe400078e020a */
[----:B0-----:R-:W-:-:S02]  /*7fe0*/  IMAD R6, R8, R26, R19 ;  /* 0x0000001a08067224 */ /* 0x001fc400078e0213 */
[----:B------:R-:W-:Y:S02]  /*7ff0*/  IMAD R11, R11, R29, R22 ;  /* 0x0000001d0b0b7224 */ /* 0x000fe400078e0216 */
[----:B------:R-:W-:Y:S02]  /*8000*/  IMAD R6, R6, R20, R7 ;  /* 0x0000001406067224 */ /* 0x000fe400078e0207 */
[----:B------:R-:W-:-:S03]  /*8010*/  IMAD.MOV.U32 R8, RZ, RZ, 0x1 ;  /* 0x00000001ff087424 */ /* 0x000fc600078e00ff */
[----:B------:R-:W-:Y:S02]  /*8020*/  SEL R14, R6, R11, !P2 ;  /* 0x0000000b060e7207 */ /* 0x000fe40005000000 */
[----:B------:R-:W-:Y:S01]  /*8030*/  SEL R11, R11, R6, !P2 ;  /* 0x000000060b0b7207 */ /* 0x000fe20005000000 */
[----:B------:R-:W-:Y:S01]  /*8040*/  IMAD.MOV.U32 R6, RZ, RZ, R16 ;  /* 0x000000ffff067224 */ /* 0x000fe200078e0010 */
[----:B------:R-:W-:-:S07]  /*8050*/  PRMT R7, R8, 0x7610, R7 ;  /* 0x0000761008077816 */ /* 0x000fce0000000007 */
.L_x_166:
[----:B------:R-:W-:-:S08]  /*8060*/  NOP ;  /* 0x0000000000007918 */ /* 0x000fd00000000000 */
[----:B------:R-:W0:-:S00]  /*8070*/  USETMAXREG.DEALLOC.CTAPOOL 0x28 ;  /* 0x00000028000079c8 */ /* 0x000e0000080e0500 */
[----:B0-----:R-:W-:-:S13]  /*8080*/  ISETP.NE.AND P0, PT, R5, RZ, PT ;  /* 0x000000ff0500720c */ /* 0x001fda0003f05270 */
[----:B------:R-:W-:Y:S05]  /*8090*/  @P0 EXIT ;  /* 0x000000000000094d */ /* 0x000fea0003800000 */
[----:B------:R-:W-:Y:S01]  /*80a0*/  LOP3.LUT P0, RZ, R7, 0xff, RZ, 0xc0, !PT ;  /* 0x000000ff07ff7812 */ /* 0x000fe2000780c0ff */
[----:B------:R-:W-:Y:S02]  /*80b0*/  IMAD.MOV.U32 R5, RZ, RZ, 0x1 ;  /* 0x00000001ff057424 */ /* 0x000fe400078e00ff */
[----:B------:R-:W-:-:S10]  /*80c0*/  IMAD.MOV.U32 R13, RZ, RZ, RZ ;  /* 0x000000ffff0d7224 */ /* 0x000fd400078e00ff */
[----:B------:R-:W-:Y:S05]  /*80d0*/  @!P0 BRA `(.L_x_169) ;  /* 0x0000000c00288947 */ /* 0x000fea0003800000 */
[----:B------:R-:W0:Y:S01]  /*80e0*/  LDC R5, c[0x0][0x28c] ;  /* 0x0000a300ff057b82 */ /* 0x000e220000000800 */
[----:B------:R-:W-:Y:S01]  /*80f0*/  ULDC UR5, c[0x0][0x600] ;  /* 0x0001800000057ab9 */ /* 0x000fe20000000800 */
[----:B------:R-:W-:Y:S01]  /*8100*/  ULDC UR4, c[0x0][0xc] ;  /* 0x0000030000047ab9 */ /* 0x000fe20000000800 */
[----:B------:R-:W-:Y:S01]  /*8110*/  UIADD3 UR16, UR5, -0x1, URZ ;  /* 0xffffffff05107890 */ /* 0x000fe2000fffe03f */
[C---:B------:R-:W-:Y:S01]  /*8120*/  LOP3.LUT P3, RZ, R0.reuse, 0x7f, RZ, 0xc0, !PT ;  /* 0x0000007f00ff7812 */ /* 0x040fe2000786c0ff */
[----:B------:R-:W-:Y:S01]  /*8130*/  ULDC UR6, c[0x0][0x658] ;  /* 0x0001960000067ab9 */ /* 0x000fe20000000800 */
[----:B------:R-:W-:Y:S01]  /*8140*/  ULDC UR5, c[0x0][0x10] ;  /* 0x0000040000057ab9 */ /* 0x000fe20000000800 */
[----:B------:R-:W-:Y:S01]  /*8150*/  UMOV UR7, 0xffffffff ;  /* 0xffffffff00077882 */ /* 0x000fe20000000000 */
[----:B------:R-:W-:Y:S01]  /*8160*/  UMOV UR8, 0x1 ;  /* 0x0000000100087882 */ /* 0x000fe20000000000 */
[----:B------:R-:W-:Y:S01]  /*8170*/  UIMAD.WIDE.U32 UR4, UR4, UR5, URZ ;  /* 0x00000005040472a5 */ /* 0x000fe2000f8e003f */
[----:B------:R-:W-:Y:S01]  /*8180*/  LOP3.LUT P0, RZ, R0, 0x1f, RZ, 0xc0, !PT ;  /* 0x0000001f00ff7812 */ /* 0x000fe2000780c0ff */
[----:B------:R-:W-:Y:S01]  /*8190*/  USHF.L.U32 UR7, UR7, UR6, URZ ;  /* 0x0000000607077299 */ /* 0x000fe2000800063f */
[----:B------:R-:W-:Y:S01]  /*81a0*/  BSSY B0, `(.L_x_169) ;  /* 0x00000bd000007945 */ /* 0x000fe20003800000 */
[----:B------:R-:W-:Y:S01]  /*81b0*/  USHF.L.U32 UR18, UR8, UR6, URZ ;  /* 0x0000000608127299 */ /* 0x000fe2000800063f */
[----:B------:R-:W-:Y:S01]  /*81c0*/  IMAD.MOV.U32 R15, RZ, RZ, 0x1 ;  /* 0x00000001ff0f7424 */ /* 0x000fe200078e00ff */
[----:B------:R-:W-:Y:S01]  /*81d0*/  LOP3.LUT R16, R4, 0x2, RZ, 0xfc, !PT ;  /* 0x0000000204107812 */ /* 0x000fe200078efcff */
[----:B------:R-:W-:Y:S01]  /*81e0*/  ULDC UR6, c[0x0][0x14] ;  /* 0x0000050000067ab9 */ /* 0x000fe20000000800 */
[----:B------:R-:W-:Y:S01]  /*81f0*/  PLOP3.LUT P0, PT, P0, P3, PT, 0x8a, 0x0 ;  /* 0x000000000000781c */ /* 0x000fe20000707172 */
[----:B------:R-:W-:Y:S01]  /*8200*/  UIMAD.WIDE.U32 UR20, UR4, UR6, URZ ;  /* 0x00000006041472a5 */ /* 0x000fe2000f8e003f */
[----:B------:R-:W-:Y:S01]  /*8210*/  IMAD.MOV.U32 R13, RZ, RZ, RZ ;  /* 0x000000ffff0d7224 */ /* 0x000fe200078e00ff */
[----:B------:R-:W-:-:S02]  /*8220*/  UIMAD UR13, UR5, UR6, URZ ;  /* 0x00000006050d72a4 */ /* 0x000fc4000f8e023f */
[----:B------:R-:W-:Y:S01]  /*8230*/  ULOP3.LUT UR17, URZ, UR7, URZ, 0x33, !UPT ;  /* 0x000000073f117292 */ /* 0x000fe2000f8e333f */
[----:B0-----:R-:W-:Y:S01]  /*8240*/  VIADD R5, R5, 0x1f ;  /* 0x0000001f05057836 */ /* 0x001fe20000000000 */
[----:B------:R-:W-:Y:S01]  /*8250*/  UIADD3 UR13, UR21, UR13, URZ ;  /* 0x0000000d150d7290 */ /* 0x000fe2000fffe03f */
[----:B------:R-:W-:-:S03]  /*8260*/  ULDC.64 UR22, c[0x0][0x198] ;  /* 0x0000660000167ab9 */ /* 0x000fc60000000a00 */
[----:B------:R-:W-:-:S04]  /*8270*/  SHF.R.S32.HI R8, RZ, 0x1f, R5 ;  /* 0x0000001fff087819 */ /* 0x000fc80000011405 */
[----:B------:R-:W-:Y:S01]  /*8280*/  LEA.HI R8, R8, R5, RZ, 0x5 ;  /* 0x0000000508087211 */ /* 0x000fe200078f28ff */
[----:B------:R-:W-:-:S03]  /*8290*/  IMAD.MOV.U32 R5, RZ, RZ, 0x1 ;  /* 0x00000001ff057424 */ /* 0x000fc600078e00ff */
[----:B------:R-:W-:-:S05]  /*82a0*/  SHF.R.S32.HI R12, RZ, 0x5, R8 ;  /* 0x00000005ff0c7819 */ /* 0x000fca0000011408 */
[----:B------:R-:W-:-:S07]  /*82b0*/  VIADD R0, R12, 0x1 ;  /* 0x000000010c007836 */ /* 0x000fce0000000000 */
.L_x_181:
[----:B------:R-:W-:-:S03]  /*82c0*/  UMOV UR4, 0xffffffff ;  /* 0xffffffff00047882 */ /* 0x000fc60000000000 */
[----:B------:R-:W-:Y:S05]  /*82d0*/  BRA.DIV UR4, `(.L_x_170) ;  /* 0x0000000e04747947 */ /* 0x000fea000b800000 */
[----:B------:R-:W-:-:S13]  /*82e0*/  ELECT P1, URZ, PT ;  /* 0x00000000003f782f */ /* 0x000fda0003820000 */
.L_x_191:
[----:B------:R-:W0:Y:S01]  /*82f0*/  LDC R7, c[0x0][0x28c] ;  /* 0x0000a300ff077b82 */ /* 0x000e220000000800 */
[----:B------:R-:W-:Y:S01]  /*8300*/  BSSY B1, `(.L_x_171) ;  /* 0x0000035000017945 */ /* 0x000fe20003800000 */
[----:B0-----:R-:W-:-:S13]  /*8310*/  ISETP.LT.OR P1, PT, R7, 0x1, !P1 ;  /* 0x000000010700780c */ /* 0x001fda0004f21670 */
[----:B------:R-:W-:Y:S05]  /*8320*/  @P1 BRA `(.L_x_172) ;  /* 0x0000000000c81947 */ /* 0x000fea0003800000 */
[----:B------:R-:W-:Y:S02]  /*8330*/  IMAD.SHL.U32 R14, R14, 0x80, RZ ;  /* 0x000000800e0e7824 */ /* 0x000fe400078e00ff */
[----:B------:R-:W-:Y:S02]  /*8340*/  IMAD.SHL.U32 R17, R11, 0x80, RZ ;  /* 0x000000800b117824 */ /* 0x000fe400078e00ff */
[----:B------:R-:W-:Y:S02]  /*8350*/  IMAD.MOV.U32 R20, RZ, RZ, RZ ;  /* 0x000000ffff147224 */ /* 0x000fe400078e00ff */
[----:B------:R-:W-:Y:S02]  /*8360*/  IMAD.MOV.U32 R7, RZ, RZ, R0 ;  /* 0x000000ffff077224 */ /* 0x000fe400078e0000 */
[----:B------:R-:W-:Y:S02]  /*8370*/  IMAD.MOV.U32 R8, RZ, RZ, R5 ;  /* 0x000000ffff087224 */ /* 0x000fe400078e0005 */
[----:B------:R-:W-:-:S07]  /*8380*/  IMAD.MOV.U32 R9, RZ, RZ, R13 ;  /* 0x000000ffff097224 */ /* 0x000fce00078e000d */
.L_x_176:
[----:B------:R-:W0:Y:S01]  /*8390*/  S2R R11, SR_CgaCtaId ;  /* 0x00000000000b7919 */ /* 0x000e220000008800 */
[----:B------:R-:W-:-:S04]  /*83a0*/  MOV R10, 0x400 ;  /* 0x00000400000a7802 */ /* 0x000fc80000000f00 */
[----:B0-----:R-:W-:Y:S02]  /*83b0*/  LEA R18, R11, R10, 0x18 ;  /* 0x0000000a0b127211 */ /* 0x001fe400078ec0ff */
[----:B------:R-:W-:Y:S01]  /*83c0*/  SHF.L.U32 R10, R8, 0x1f, RZ ;  /* 0x0000001f080a7819 */ /* 0x000fe200000006ff */
[----:B------:R-:W0:Y:S02]  /*83d0*/  @!P3 LDC R11, c[0x0][0x500] ;  /* 0x00014000ff0bbb82 */ /* 0x000e240000000800 */
[----:B------:R-:W-:-:S04]  /*83e0*/  IMAD R19, R9, 0x8, R18 ;  /* 0x0000000809137824 */ /* 0x000fc800078e0212 */
[----:B------:R-:W1:Y:S02]  /*83f0*/  SYNCS.PHASECHK.TRANS64.TRYWAIT P1, [R19+URZ+0x18], R10 ;  /* 0x0000180a130075a7 */ /* 0x000e64000802017f */
[----:B-1----:R-:W-:Y:S05]  /*8400*/  @!P1 BRA `(.L_x_173) ;  /* 0x0000000c00489947 */ /* 0x002fea0003800000 */
.L_x_192:
[----:B-1----:R-:W-:Y:S01]  /*8410*/  PRMT R10, R16, 0x9910, RZ ;  /* 0x00009910100a7816 */ /* 0x002fe200000000ff */
[----:B0-----:R0:W-:Y:S03]  /*8420*/  @!P3 SYNCS.ARRIVE.TRANS64 RZ, [R19+URZ], R11 ;  /* 0x0000000b13ffb9a7 */ /* 0x0011e6000800003f */
[----:B------:R-:W-:-:S13]  /*8430*/  ISETP.NE.AND P1, PT, R10, 0x2, PT ;  /* 0x000000020a00780c */ /* 0x000fda0003f25270 */
[----:B0-----:R-:W-:Y:S05]  /*8440*/  @P1 BRA `(.L_x_174) ;  /* 0x0000000000041947 */ /* 0x001fea0003800000 */
[----:B------:R-:W-:Y:S01]  /*8450*/  BPT.TRAP 0x1 ;  /* 0x000000040000795c */ /* 0x000fe20000300000 */
.L_x_174:
[----:B------:R-:W-:Y:S05]  /*8460*/  @P0 BRA `(.L_x_175) ;  /* 0x0000000000040947 */ /* 0x000fea0003800000 */
[----:B------:R-:W-:Y:S01]  /*8470*/  BPT.TRAP 0x1 ;  /* 0x000000040000795c */ /* 0x000fe20000300000 */
.L_x_175:
[----:B------:R-:W-:Y:S01]  /*8480*/  IMAD R18, R9, 0x1000, R18 ;  /* 0x0000100009127824 */ /* 0x000fe200078e0212 */
[----:B------:R-:W-:Y:S01]  /*8490*/  R2UR UR9, R19 ;  /* 0x00000000130972ca */ /* 0x000fe200000e0000 */
[----:B------:R-:W-:Y:S01]  /*84a0*/  VIADD R7, R7, 0xffffffff ;  /* 0xffffffff07077836 */ /* 0x000fe20000000000 */
[----:B------:R-:W-:Y:S01]  /*84b0*/  UIADD3 UR4, UP0, UR22, 0xf0, URZ ;  /* 0x000000f016047890 */ /* 0x000fe2000ff1e03f */
[----:B------:R-:W-:Y:S01]  /*84c0*/  R2UR UR11, R17 ;  /* 0x00000000110b72ca */ /* 0x000fe200000e0000 */
[----:B------:R-:W-:Y:S01]  /*84d0*/  UIADD3 UR24, UP1, UR22, 0x1f0, URZ ;  /* 0x000001f016187890 */ /* 0x000fe2000ff3e03f */
[----:B------:R-:W-:Y:S01]  /*84e0*/  R2UR UR8, R18 ;  /* 0x00000000120872ca */ /* 0x000fe200000e0000 */
[----:B------:R-:W-:Y:S01]  /*84f0*/  UIADD3.X UR5, URZ, UR23, URZ, UP0, !UPT ;  /* 0x000000173f057290 */ /* 0x000fe200087fe43f */
[----:B------:R-:W-:Y:S01]  /*8500*/  R2UR UR10, R20 ;  /* 0x00000000140a72ca */ /* 0x000fe200000e0000 */
[----:B------:R-:W-:Y:S01]  /*8510*/  VIADD R9, R9, 0x1 ;  /* 0x0000000109097836 */ /* 0x000fe20000000000 */
[----:B------:R-:W-:Y:S01]  /*8520*/  R2UR UR12, R6 ;  /* 0x00000000060c72ca */ /* 0x000fe200000e0000 */
[----:B------:R-:W-:Y:S01]  /*8530*/  UIADD3.X UR25, URZ, UR23, URZ, UP1, !UPT ;  /* 0x000000173f197290 */ /* 0x000fe20008ffe43f */
[----:B------:R-:W-:Y:S01]  /*8540*/  R2UR UR19, R14 ;  /* 0x000000000e1372ca */ /* 0x000fe200000e0000 */
[----:B------:R-:W-:Y:S01]  /*8550*/  UMOV UR6, 0x0 ;  /* 0x0000000000067882 */ /* 0x000fe20000000000 */
[----:B------:R-:W-:Y:S01]  /*8560*/  ISETP.GT.AND P4, PT, R7, 0x1, PT ;  /* 0x000000010700780c */ /* 0x000fe20003f84270 */
[----:B------:R-:W-:Y:S01]  /*8570*/  UMOV UR7, 0x10000000 ;  /* 0x1000000000077882 */ /* 0x000fe20000000000 */
[----:B------:R-:W-:Y:S01]  /*8580*/  ISETP.NE.AND P1, PT, R9, 0x3, PT ;  /* 0x000000030900780c */ /* 0x000fe20003f25270 */
[----:B------:R-:W-:-:S02]  /*8590*/  VIADD R20, R20, 0x20 ;  /* 0x0000002014147836 */ /* 0x000fc40000000000 */
[----:B------:R-:W-:Y:S01]  /*85a0*/  UIADD3 UR14, UR8, 0x100, URZ ;  /* 0x00000100080e7890 */ /* 0x000fe2000fffe03f */
[----:B------:R-:W-:Y:S01]  /*85b0*/  SEL R11, RZ, 0x1, P1 ;  /* 0x00000001ff0b7807 */ /* 0x000fe20000800000 */
[----:B------:R-:W-:Y:S01]  /*85c0*/  UIADD3 UR15, UR8, 0x3100, URZ ;  /* 0x00003100080f7890 */ /* 0x000fe2000fffe03f */
[----:B------:R-:W-:Y:S02]  /*85d0*/  SEL R9, R9, RZ, P1 ;  /* 0x000000ff09097207 */ /* 0x000fe40000800000 */
[----:B------:R-:W-:Y:S02]  /*85e0*/  LOP3.LUT R8, R8, R11, RZ, 0x3c, !PT ;  /* 0x0000000b08087212 */ /* 0x000fe400078e3cff */
[----:B------:R-:W-:Y:S02]  /*85f0*/  UMOV UR8, UR14 ;  /* 0x0000000e00087c82 */ /* 0x000fe40008000000 */
[----:B------:R0:W-:Y:S02]  /*8600*/  UTMALDG.3D [UR8], [UR4], desc[UR6] ;  /* 0x00000608040075b4 */ /* 0x0001e40008011000 */
[----:B0-----:R-:W-:Y:S01]  /*8610*/  UMOV UR8, UR15 ;  /* 0x0000000f00087c82 */ /* 0x001fe20008000000 */
[----:B------:R-:W-:-:S02]  /*8620*/  UMOV UR11, UR19 ;  /* 0x00000013000b7c82 */ /* 0x000fc40008000000 */
[----:B------:R0:W-:Y:S02]  /*8630*/  UTMALDG.3D [UR8], [UR24], desc[UR6] ;  /* 0x00000608180075b4 */ /* 0x0001e40008011000 */
[----:B0-----:R-:W-:Y:S05]  /*8640*/  @P4 BRA `(.L_x_176) ;  /* 0xfffffffc00504947 */ /* 0x001fea000383ffff */
.L_x_172:
[----:B------:R-:W-:Y:S05]  /*8650*/  BSYNC B1 ;  /* 0x0000000000017941 */ /* 0x000fea0003800000 */
.L_x_171:
[----:B------:R-:W-:Y:S01]  /*8660*/  LOP3.LUT P4, RZ, R15, 0xff, RZ, 0xc0, !PT ;  /* 0x000000ff0fff7812 */ /* 0x000fe2000788c0ff */
[----:B------:R-:W-:Y:S01]  /*8670*/  IMAD.IADD R13, R12, 0x1, R13 ;  /* 0x000000010c0d7824 */ /* 0x000fe200078e020d */
[----:B------:R-:W-:Y:S01]  /*8680*/  IADD3 R2, P5, R2, UR20, RZ ;  /* 0x0000001402027c10 */ /* 0x000fe2000ffbe0ff */
[----:B------:R-:W-:Y:S01]  /*8690*/  ULDC.64 UR4, c[0x0][0x650] ;  /* 0x0001940000047ab9 */ /* 0x000fe20000000a00 */
[----:B------:R-:W-:Y:S01]  /*86a0*/  BSSY B1, `(.L_x_177) ;  /* 0x000006a000017945 */ /* 0x000fe20003800000 */
[----:B------:R-:W-:Y:S01]  /*86b0*/  IMAD.MOV.U32 R11, RZ, RZ, -0x1 ;  /* 0xffffffffff0b7424 */ /* 0x000fe200078e00ff */
[----:B------:R-:W-:Y:S01]  /*86c0*/  ISETP.GT.U32.AND P1, PT, R13, 0x2, PT ;  /* 0x000000020d00780c */ /* 0x000fe20003f24070 */
[----:B------:R-:W-:Y:S01]  /*86d0*/  IMAD.MOV.U32 R14, RZ, RZ, -0x1 ;  /* 0xffffffffff0e7424 */ /* 0x000fe200078e00ff */
[----:B------:R-:W-:Y:S02]  /*86e0*/  IADD3.X R3, R3, UR13, RZ, P5, !PT ;  /* 0x0000000d03037c10 */ /* 0x000fe4000affe4ff */
[----:B------:R-:W-:-:S02]  /*86f0*/  ISETP.LT.U32.AND P1, PT, R12, 0x3, P1 ;  /* 0x000000030c00780c */ /* 0x000fc40000f21070 */
[----:B------:R-:W-:Y:S01]  /*8700*/  PRMT R15, RZ, 0x7610, R15 ;  /* 0x00007610ff0f7816 */ /* 0x000fe2000000000f */
[----:B------:R-:W0:Y:S01]  /*8710*/  @P4 S2R R7, SR_CgaCtaId ;  /* 0x0000000000074919 */ /* 0x000e220000008800 */
[----:B------:R-:W-:-:S04]  /*8720*/  @P4 MOV R6, 0x400 ;  /* 0x0000040000064802 */ /* 0x000fc80000000f00 */
[----:B0-----:R-:W-:Y:S01]  /*8730*/  @P4 LEA R8, R7, R6, 0x18 ;  /* 0x0000000607084211 */ /* 0x001fe200078ec0ff */
[----:B------:R-:W-:Y:S01]  /*8740*/  IMAD.WIDE.U32 R6, R13, -0x55555555, RZ ;  /* 0xaaaaaaab0d067825 */ /* 0x000fe200078e00ff */
[----:B------:R-:W-:Y:S02]  /*8750*/  SEL R6, RZ, 0x1, !P1 ;  /* 0x00000001ff067807 */ /* 0x000fe40004800000 */
[----:B------:R-:W-:Y:S01]  /*8760*/  ISETP.GE.U32.AND P1, PT, R2, UR4, PT ;  /* 0x0000000402007c0c */ /* 0x000fe2000bf26070 */
[----:B------:R0:W-:Y:S01]  /*8770*/  @P4 SYNCS.ARRIVE.TRANS64.A1T0 RZ, [R8+URZ+0x48], RZ ;  /* 0x000048ff08ff49a7 */ /* 0x0001e2000810003f */
[----:B------:R-:W-:Y:S02]  /*8780*/  ISETP.GE.U32.AND P4, PT, R12, 0x3, PT ;  /* 0x000000030c00780c */ /* 0x000fe40003f86070 */
[----:B------:R-:W-:Y:S02]  /*8790*/  ISETP.GE.U32.AND.EX P1, PT, R3, UR5, PT, P1 ;  /* 0x0000000503007c0c */ /* 0x000fe4000bf26110 */
[----:B------:R-:W-:Y:S01]  /*87a0*/  LOP3.LUT R5, R5, R6, RZ, 0x3c, !PT ;  /* 0x0000000605057212 */ /* 0x000fe200078e3cff */
[----:B------:R-:W-:Y:S01]  /*87b0*/  IMAD.MOV.U32 R6, RZ, RZ, -0x1 ;  /* 0xffffffffff067424 */ /* 0x000fe200078e00ff */
[----:B0-----:R-:W-:-:S02]  /*87c0*/  SHF.R.U32.HI R8, RZ, 0x1, R7 ;  /* 0x00000001ff087819 */ /* 0x001fc40000011607 */
[----:B------:R-:W-:-:S03]  /*87d0*/  PRMT R7, RZ, 0x7610, R7 ;  /* 0x00007610ff077816 */ /* 0x000fc60000000007 */
[----:B------:R-:W-:Y:S02]  /*87e0*/  IMAD R13, R8, -0x3, R13 ;  /* 0xfffffffd080d7824 */ /* 0x000fe400078e020d */
[----:B------:R-:W-:Y:S02]  /*87f0*/  @P4 LOP3.LUT R5, R5, 0x1, R8, 0x78, !PT ;  /* 0x0000000105054812 */ /* 0x000fe400078e7808 */
[----:B------:R-:W-:Y:S05]  /*8800*/  @P1 BRA `(.L_x_178) ;  /* 0x00000004004c1947 */ /* 0x000fea0003800000 */
[----:B------:R-:W-:Y:S01]  /*8810*/  ULDC.64 UR4, c[0x0][0x628] ;  /* 0x00018a0000047ab9 */ /* 0x000fe20000000a00 */
[----:B------:R-:W0:Y:S01]  /*8820*/  S2R R17, SR_CTAID.X ;  /* 0x0000000000117919 */ /* 0x000e220000002500 */
[----:B------:R-:W-:Y:S01]  /*8830*/  ISETP.NE.U32.AND P1, PT, RZ, UR4, PT ;  /* 0x00000004ff007c0c */ /* 0x000fe2000bf25070 */
[----:B------:R-:W-:Y:S01]  /*8840*/  ULDC UR7, c[0x0][0x630] ;  /* 0x00018c0000077ab9 */ /* 0x000fe20000000800 */
[----:B------:R-:W-:Y:S01]  /*8850*/  IMAD.MOV.U32 R6, RZ, RZ, R2 ;  /* 0x000000ffff067224 */ /* 0x000fe200078e0002 */
[----:B------:R-:W1:Y:S01]  /*8860*/  S2R R14, SR_CTAID.Y ;  /* 0x00000000000e7919 */ /* 0x000e620000002600 */
[----:B------:R-:W-:Y:S01]  /*8870*/  ISETP.NE.AND.EX P1, PT, RZ, UR5, PT, P1 ;  /* 0x00000005ff007c0c */ /* 0x000fe2000bf25310 */
[----:B------:R-:W-:-:S12]  /*8880*/  IMAD.MOV.U32 R7, RZ, RZ, R3 ;  /* 0x000000ffff077224 */ /* 0x000fd800078e0003 */
[----:B------:R-:W-:Y:S05]  /*8890*/  @!P1 BRA `(.L_x_179) ;  /* 0x0000000000289947 */ /* 0x000fea0003800000 */
[----:B------:R-:W-:Y:S02]  /*88a0*/  ULDC UR6, c[0x0][0x634] ;  /* 0x00018d0000067ab9 */ /* 0x000fe40000000800 */
[----:B------:R-:W-:-:S05]  /*88b0*/  IADD3 R11, P1, R2, UR6, RZ ;  /* 0x00000006020b7c10 */ /* 0x000fca000ff3e0ff */
[----:B------:R-:W-:-:S04]  /*88c0*/  IMAD.X R19, RZ, RZ, R3, P1 ;  /* 0x000000ffff137224 */ /* 0x000fc800008e0603 */
[----:B------:R-:W-:-:S04]  /*88d0*/  IMAD.WIDE.U32 R8, R19, UR4, RZ ;  /* 0x0000000413087c25 */ /* 0x000fc8000f8e00ff */
[----:B------:R-:W-:-:S04]  /*88e0*/  IMAD.WIDE.U32 R8, P1, R11, UR5, R8 ;  /* 0x000000050b087c25 */ /* 0x000fc8000f820008 */
[----:B------:R-:W-:-:S04]  /*88f0*/  IMAD.WIDE.U32 R10, R11, UR4, RZ ;  /* 0x000000040b0a7c25 */ /* 0x000fc8000f8e00ff */
[----:B------:R-:W-:Y:S01]  /*8900*/  IMAD.X R7, RZ, RZ, RZ, P1 ;  /* 0x000000ffff077224 */ /* 0x000fe200008e06ff */
[----:B------:R-:W-:Y:S01]  /*8910*/  IADD3 RZ, P1, R11, R8, RZ ;  /* 0x000000080bff7210 */ /* 0x000fe20007f3e0ff */
[----:B------:R-:W-:-:S04]  /*8920*/  IMAD.MOV.U32 R6, RZ, RZ, R9 ;  /* 0x000000ffff067224 */ /* 0x000fc800078e0009 */
[----:B------:R-:W-:-:S08]  /*8930*/  IMAD.WIDE.U32.X R6, R19, UR5, R6, P1 ;  /* 0x0000000513067c25 */ /* 0x000fd000088e0406 */
.L_x_179:
[--C-:B------:R-:W-:Y:S01]  /*8940*/  SHF.R.U64 R10, R6, UR7, R7.reuse ;  /* 0x00000007060a7c19 */ /* 0x100fe20008001207 */
[----:B------:R-:W-:Y:S01]  /*8950*/  ULDC.64 UR4, c[0x0][0x620] ;  /* 0x0001880000047ab9 */ /* 0x000fe20000000a00 */
[----:B------:R-:W-:Y:S01]  /*8960*/  SHF.R.U32.HI R6, RZ, UR7, R7 ;  /* 0x00000007ff067c19 */ /* 0x000fe20008011607 */
[----:B------:R-:W2:Y:S01]  /*8970*/  LDC R22, c[0x0][0x144] ;  /* 0x00005100ff167b82 */ /* 0x000ea20000000800 */
[----:B------:R-:W-:Y:S01]  /*8980*/  IADD3 R9, P1, RZ, -R10, RZ ;  /* 0x8000000aff097210 */ /* 0x000fe20007f3e0ff */
[----:B------:R-:W-:Y:S01]  /*8990*/  ULDC.64 UR8, c[0x0][0x640] ;  /* 0x0001900000087ab9 */ /* 0x000fe20000000a00 */
[----:B0-----:R-:W-:Y:S01]  /*89a0*/  I2FP.F32.U32 R11, R17 ;  /* 0x00000011000b7245 */ /* 0x001fe20000201000 */
[----:B------:R-:W-:Y:S02]  /*89b0*/  ULDC UR6, c[0x0][0x608] ;  /* 0x0001820000067ab9 */ /* 0x000fe40000000800 */
[----:B------:R-:W-:Y:S01]  /*89c0*/  IMAD.X R6, RZ, RZ, ~R6, P1 ;  /* 0x000000ffff067224 */ /* 0x000fe200008e0e06 */
[----:B------:R-:W-:Y:S01]  /*89d0*/  ISETP.NE.U32.AND P1, PT, RZ, UR8, PT ;  /* 0x00000008ff007c0c */ /* 0x000fe2000bf25070 */
[----:B------:R-:W0:Y:S02]  /*89e0*/  LDC R19, c[0x0][0x148] ;  /* 0x00005200ff137b82 */ /* 0x000e240000000800 */
[----:B------:R-:W-:Y:S01]  /*89f0*/  IMAD R8, R6, UR4, RZ ;  /* 0x0000000406087c24 */ /* 0x000fe2000f8e02ff */
[----:B------:R-:W-:Y:S01]  /*8a00*/  ISETP.NE.AND.EX P1, PT, RZ, UR9, PT, P1 ;  /* 0x00000009ff007c0c */ /* 0x000fe2000bf25310 */
[----:B------:R-:W-:Y:S01]  /*8a10*/  IMAD.WIDE.U32 R6, R9, UR4, R2 ;  /* 0x0000000409067c25 */ /* 0x000fe2000f8e0002 */
[----:B------:R-:W-:-:S03]  /*8a20*/  ULDC UR4, c[0x0][0x150] ;  /* 0x0000540000047ab9 */ /* 0x000fc60000000800 */
[----:B------:R-:W-:Y:S02]  /*8a30*/  IMAD R9, R9, UR5, R8 ;  /* 0x0000000509097c24 */ /* 0x000fe4000f8e0208 */
[----:B------:R-:W-:Y:S01]  /*8a40*/  FMUL R8, R11, UR4 ;  /* 0x000000040b087c20 */ /* 0x000fe20008400000 */
[----:B------:R-:W-:Y:S01]  /*8a50*/  ULDC UR4, c[0x0][0x618] ;  /* 0x0001860000047ab9 */ /* 0x000fe20000000800 */
[----:B------:R-:W-:Y:S01]  /*8a60*/  ULDC UR5, c[0x0][0x154] ;  /* 0x0000550000057ab9 */ /* 0x000fe20000000800 */
[----:B------:R-:W-:-:S03]  /*8a70*/  IMAD.IADD R7, R7, 0x1, R9 ;  /* 0x0000000107077824 */ /* 0x000fc600078e0209 */
[----:B------:R-:W3:Y:S02]  /*8a80*/  F2I.U32.TRUNC.NTZ R8, R8 ;  /* 0x0000000800087305 */ /* 0x000ee4000020f000 */
[----:B------:R-:W-:Y:S02]  /*8a90*/  SHF.R.U64 R11, R6, UR4, R7 ;  /* 0x00000004060b7c19 */ /* 0x000fe40008001207 */
[----:B-1----:R-:W-:-:S05]  /*8aa0*/  I2FP.F32.U32 R6, R14 ;  /* 0x0000000e00067245 */ /* 0x002fca0000201000 */
[----:B------:R-:W-:Y:S01]  /*8ab0*/  FMUL R21, R6, UR5 ;  /* 0x0000000506157c20 */ /* 0x000fe20008400000 */
[----:B------:R-:W-:Y:S01]  /*8ac0*/  SHF.R.U32.HI R6, RZ, UR4, R7 ;  /* 0x00000004ff067c19 */ /* 0x000fe20008011607 */
[----:B------:R-:W-:-:S03]  /*8ad0*/  ULDC UR4, c[0x0][0x658] ;  /* 0x0001960000047ab9 */ /* 0x000fc60000000800 */
[--C-:B------:R-:W-:Y:S01]  /*8ae0*/  SHF.R.U64 R20, R11, UR6, R6.reuse ;  /* 0x000000060b147c19 */ /* 0x100fe20008001206 */
[----:B------:R-:W1:Y:S01]  /*8af0*/  F2I.U32.TRUNC.NTZ R21, R21 ;  /* 0x0000001500157305 */ /* 0x000e62000020f000 */
[----:B------:R-:W-:Y:S01]  /*8b00*/  SHF.R.U32.HI R7, RZ, UR6, R6 ;  /* 0x00000006ff077c19 */ /* 0x000fe20008011606 */
[----:B---3--:R-:W-:-:S03]  /*8b10*/  IMAD.MOV R8, RZ, RZ, -R8 ;  /* 0x000000ffff087224 */ /* 0x008fc600078e0a08 */
[----:B------:R-:W-:Y:S01]  /*8b20*/  SHF.R.U64 R18, R20, UR4, R7 ;  /* 0x0000000414127c19 */ /* 0x000fe20008001207 */
[----:B--2---:R-:W-:Y:S01]  /*8b30*/  IMAD R17, R22, R8, R17 ;  /* 0x0000000816117224 */ /* 0x004fe200078e0211 */
[----:B------:R-:W-:-:S03]  /*8b40*/  SHF.R.U32.HI R23, RZ, UR4, R7 ;  /* 0x00000004ff177c19 */ /* 0x000fc60008011607 */
[----:B------:R-:W-:Y:S02]  /*8b50*/  IMAD.MOV.U32 R6, RZ, RZ, R18 ;  /* 0x000000ffff067224 */ /* 0x000fe400078e0012 */
[----:B------:R-:W-:Y:S01]  /*8b60*/  IMAD.MOV.U32 R7, RZ, RZ, R23 ;  /* 0x000000ffff077224 */ /* 0x000fe200078e0017 */
[----:B-1----:R-:W-:Y:S06]  /*8b70*/  @!P1 BRA `(.L_x_180) ;  /* 0x0000000000289947 */ /* 0x002fec0003800000 */
[----:B------:R-:W-:Y:S02]  /*8b80*/  ULDC UR4, c[0x0][0x64c] ;  /* 0x0001930000047ab9 */ /* 0x000fe40000000800 */
[----:B------:R-:W-:-:S05]  /*8b90*/  IADD3 R7, P1, R18, UR4, RZ ;  /* 0x0000000412077c10 */ /* 0x000fca000ff3e0ff */
[----:B------:R-:W-:-:S04]  /*8ba0*/  IMAD.X R23, RZ, RZ, R23, P1 ;  /* 0x000000ffff177224 */ /* 0x000fc800008e0617 */
[----:B------:R-:W-:-:S04]  /*8bb0*/  IMAD.WIDE.U32 R8, R23, UR8, RZ ;  /* 0x0000000817087c25 */ /* 0x000fc8000f8e00ff */
[----:B------:R-:W-:-:S04]  /*8bc0*/  IMAD.WIDE.U32 R8, P1, R7, UR9, R8 ;  /* 0x0000000907087c25 */ /* 0x000fc8000f820008 */
[----:B------:R-:W-:-:S04]  /*8bd0*/  IMAD.WIDE.U32 R6, R7, UR8, RZ ;  /* 0x0000000807067c25 */ /* 0x000fc8000f8e00ff */
[----:B------:R-:W-:Y:S01]  /*8be0*/  IMAD.MOV.U32 R6, RZ, RZ, R9 ;  /* 0x000000ffff067224 */ /* 0x000fe200078e0009 */
[----:B------:R-:W-:Y:S01]  /*8bf0*/  IADD3 RZ, P4, R7, R8, RZ ;  /* 0x0000000807ff7210 */ /* 0x000fe20007f9e0ff */
[----:B------:R-:W-:-:S04]  /*8c00*/  IMAD.X R7, RZ, RZ, RZ, P1 ;  /* 0x000000ffff077224 */ /* 0x000fc800008e06ff */
[----:B------:R-:W-:-:S08]  /*8c10*/  IMAD.WIDE.U32.X R6, R23, UR9, R6, P4 ;  /* 0x0000000917067c25 */ /* 0x000fd0000a0e0406 */
.L_x_180:
[----:B------:R-:W-:Y:S01]  /*8c20*/  ULDC UR4, c[0x0][0x648] ;  /* 0x0001920000047ab9 */ /* 0x000fe20000000800 */
[----:B------:R-:W-:Y:S01]  /*8c30*/  LOP3.LUT R20, R20, UR17, RZ, 0xc0, !PT ;  /* 0x0000001114147c12 */ /* 0x000fe2000f8ec0ff */
[----:B------:R-:W-:Y:S01]  /*8c40*/  IMAD.MOV R21, RZ, RZ, -R21 ;  /* 0x000000ffff157224 */ /* 0x000fe200078e0a15 */
[----:B------:R-:W-:Y:S01]  /*8c50*/  SHF.R.U64 R7, R6, UR4, R7 ;  /* 0x0000000406077c19 */ /* 0x000fe20008001207 */
[----:B------:R-:W-:Y:S01]  /*8c60*/  ULDC UR4, c[0x0][0x638] ;  /* 0x00018e0000047ab9 */ /* 0x000fe20000000800 */
[----:B------:R-:W-:Y:S01]  /*8c70*/  LOP3.LUT R11, R11, UR16, RZ, 0xc0, !PT ;  /* 0x000000100b0b7c12 */ /* 0x000fe2000f8ec0ff */
[----:B0-----:R-:W-:Y:S01]  /*8c80*/  @P2 IMAD R17, R19, R21, R14 ;  /* 0x0000001513112224 */ /* 0x001fe200078e020e */
[----:B------:R-:W-:Y:S01]  /*8c90*/  ULDC UR5, c[0x0][0x610] ;  /* 0x0001840000057ab9 */ /* 0x000fe20000000800 */
[----:B------:R-:W-:Y:S02]  /*8ca0*/  IMAD.MOV R9, RZ, RZ, -R7 ;  /* 0x000000ffff097224 */ /* 0x000fe400078e0a07 */
[----:B------:R-:W-:-:S02]  /*8cb0*/  IMAD R20, R7, UR18, R20 ;  /* 0x0000001207147c24 */ /* 0x000fc4000f8e0214 */
[----:B------:R-:W-:Y:S01]  /*8cc0*/  IMAD R18, R9, UR4, R18 ;  /* 0x0000000409127c24 */ /* 0x000fe2000f8e0212 */
[----:B------:R-:W-:Y:S01]  /*8cd0*/  ULDC UR4, c[0x0][0x600] ;  /* 0x0001800000047ab9 */ /* 0x000fe20000000800 */
[----:B------:R-:W-:Y:S02]  /*8ce0*/  IMAD R17, R20, UR5, R17 ;  /* 0x0000000514117c24 */ /* 0x000fe4000f8e0211 */
[----:B------:R-:W-:Y:S02]  /*8cf0*/  IMAD R18, R18, UR4, R11 ;  /* 0x0000000412127c24 */ /* 0x000fe4000f8e020b */
[----:B------:R-:W-:Y:S02]  /*8d00*/  IMAD.MOV.U32 R7, RZ, RZ, 0x1 ;  /* 0x00000001ff077424 */ /* 0x000fe400078e00ff */
[----:B------:R-:W-:Y:S01]  /*8d10*/  IMAD.MOV.U32 R6, RZ, RZ, R10 ;  /* 0x000000ffff067224 */ /* 0x000fe200078e000a */
[----:B------:R-:W-:Y:S02]  /*8d20*/  SEL R14, R18, R17, !P2 ;  /* 0x00000011120e7207 */ /* 0x000fe40005000000 */
[----:B------:R-:W-:-:S07]  /*8d30*/  SEL R11, R17, R18, !P2 ;  /* 0x00000012110b7207 */ /* 0x000fce0005000000 */
.L_x_178:
[----:B------:R-:W-:Y:S05]  /*8d40*/  BSYNC B1 ;  /* 0x0000000000017941 */ /* 0x000fea0003800000 */
.L_x_177:
[----:B------:R-:W-:-:S13]  /*8d50*/  LOP3.LUT P1, RZ, R7, 0xff, RZ, 0xc0, !PT ;  /* 0x000000ff07ff7812 */ /* 0x000fda000782c0ff */
[----:B------:R-:W-:Y:S05]  /*8d60*/  @P1 BRA `(.L_x_181) ;  /* 0xfffffff400541947 */ /* 0x000fea000383ffff */
[----:B------:R-:W-:Y:S05]  /*8d70*/  BSYNC B0 ;  /* 0x0000000000007941 */ /* 0x000fea0003800000 */
.L_x_169:
[----:B------:R-:W-:-:S03]  /*8d80*/  UMOV UR4, 0xffffffff ;  /* 0xffffffff00047882 */ /* 0x000fc60000000000 */
[----:B------:R-:W-:Y:S05]  /*8d90*/  BRA.DIV UR4, `(.L_x_182) ;  /* 0x0000000204f87947 */ /* 0x000fea000b800000 */
[----:B------:R-:W-:-:S13]  /*8da0*/  ELECT P0, URZ, PT ;  /* 0x00000000003f782f */ /* 0x000fda0003800000 */
.L_x_195:
[----:B------:R-:W-:Y:S04]  /*8db0*/  BSSY B0, `(.L_x_183) ;  /* 0x0000022000007945 */ /* 0x000fe80003800000 */
[----:B------:R-:W-:Y:S05]  /*8dc0*/  @!P0 BRA `(.L_x_184) ;  /* 0x0000000000808947 */ /* 0x000fea0003800000 */
[----:B------:R-:W-:-:S04]  /*8dd0*/  LOP3.LUT R4, R4, 0x2, RZ, 0xfc, !PT ;  /* 0x0000000204047812 */ /* 0x000fc800078efcff */
[----:B------:R-:W-:-:S13]  /*8de0*/  ISETP.NE.AND P0, PT, R4, 0x3, PT ;  /* 0x000000030400780c */ /* 0x000fda0003f05270 */
[----:B------:R-:W-:Y:S05]  /*8df0*/  @!P0 BRA `(.L_x_185) ;  /* 0x0000000000048947 */ /* 0x000fea0003800000 */
[----:B------:R-:W-:Y:S01]  /*8e00*/  BPT.TRAP 0x1 ;  /* 0x000000040000795c */ /* 0x000fe20000300000 */
.L_x_185:
[----:B------:R-:W0:Y:S01]  /*8e10*/  S2R R3, SR_CgaCtaId ;  /* 0x0000000000037919 */ /* 0x000e220000008800 */
[----:B------:R-:W-:-:S04]  /*8e20*/  MOV R0, 0x400 ;  /* 0x0000040000007802 */ /* 0x000fc80000000f00 */
[----:B0-----:R-:W-:Y:S02]  /*8e30*/  LEA R0, R3, R0, 0x18 ;  /* 0x0000000003007211 */ /* 0x001fe400078ec0ff */
[----:B------:R-:W-:-:S03]  /*8e40*/  SHF.L.U32 R3, R5, 0x1f, RZ ;  /* 0x0000001f05037819 */ /* 0x000fc600000006ff */
[----:B------:R-:W-:-:S04]  /*8e50*/  VIADD R0, R0, 0x18 ;  /* 0x0000001800007836 */ /* 0x000fc80000000000 */
[C---:B------:R-:W-:Y:S02]  /*8e60*/  IMAD R4, R13.reuse, 0x8, R0 ;  /* 0x000000080d047824 */ /* 0x040fe400078e0200 */
[----:B------:R-:W-:Y:S02]  /*8e70*/  VIADD R13, R13, 0x1 ;  /* 0x000000010d0d7836 */ /* 0x000fe40000000000 */
[----:B------:R-:W0:Y:S03]  /*8e80*/  SYNCS.PHASECHK.TRANS64.TRYWAIT P0, [R4+URZ], R3 ;  /* 0x00000003040075a7 */ /* 0x000e26000800017f */
[----:B------:R-:W-:-:S04]  /*8e90*/  ISETP.NE.AND P1, PT, R13, 0x3, PT ;  /* 0x000000030d00780c */ /* 0x000fc80003f25270 */
[----:B------:R-:W-:Y:S02]  /*8ea0*/  SEL R2, RZ, 0x1, P1 ;  /* 0x00000001ff027807 */ /* 0x000fe40000800000 */
[----:B------:R-:W-:Y:S02]  /*8eb0*/  SEL R13, R13, RZ, P1 ;  /* 0x000000ff0d0d7207 */ /* 0x000fe40000800000 */
[----:B------:R-:W-:-:S03]  /*8ec0*/  LOP3.LUT R7, R5, R2, RZ, 0x3c, !PT ;  /* 0x0000000205077212 */ /* 0x000fc600078e3cff */
[----:B------:R-:W-:Y:S01]  /*8ed0*/  IMAD R6, R13, 0x8, R0 ;  /* 0x000000080d067824 */ /* 0x000fe200078e0200 */
[----:B------:R-:W-:Y:S01]  /*8ee0*/  SHF.L.U32 R5, R7, 0x1f, RZ ;  /* 0x0000001f07057819 */ /* 0x000fe200000006ff */
[----:B0-----:R-:W-:Y:S06]  /*8ef0*/  @!P0 BRA `(.L_x_186) ;  /* 0x0000000000c48947 */ /* 0x001fec0003800000 */
.L_x_196:
[----:B------:R-:W1:Y:S01]  /*8f00*/  SYNCS.PHASECHK.TRANS64.TRYWAIT P0, [R6+URZ], R5 ;  /* 0x00000005060075a7 */ /* 0x000e62000800017f */
[----:B------:R-:W-:-:S05]  /*8f10*/  VIADD R2, R13, 0x1 ;  /* 0x000000010d027836 */ /* 0x000fca0000000000 */
[----:B------:R-:W-:-:S04]  /*8f20*/  ISETP.NE.AND P1, PT, R2, 0x3, PT ;  /* 0x000000030200780c */ /* 0x000fc80003f25270 */
[----:B0-----:R-:W-:Y:S02]  /*8f30*/  SEL R4, RZ, 0x1, P1 ;  /* 0x00000001ff047807 */ /* 0x001fe40000800000 */
[----:B------:R-:W-:Y:S02]  /*8f40*/  SEL R3, R2, RZ, P1 ;  /* 0x000000ff02037207 */ /* 0x000fe40000800000 */
[----:B------:R-:W-:Y:S01]  /*8f50*/  LOP3.LUT R4, R7, R4, RZ, 0x3c, !PT ;  /* 0x0000000407047212 */ /* 0x000fe200078e3cff */
[----:B-1----:R-:W-:Y:S06]  /*8f60*/  @!P0 BRA `(.L_x_187) ;  /* 0x0000000000bc8947 */ /* 0x002fec0003800000 */
.L_x_197:
[----:B------:R-:W-:Y:S01]  /*8f70*/  IMAD R3, R3, 0x8, R0 ;  /* 0x0000000803037824 */ /* 0x000fe200078e0200 */
[----:B------:R-:W-:-:S07]  /*8f80*/  SHF.L.U32 R0, R4, 0x1f, RZ ;  /* 0x0000001f04007819 */ /* 0x000fce00000006ff */
.L_x_188:
[----:B-1----:R1:W2:Y:S02]  /*8f90*/  SYNCS.PHASECHK.TRANS64.TRYWAIT P0, [R3+URZ], R0 ;  /* 0x00000000030075a7 */ /* 0x0022a4000800017f */
[----:B--2---:R-:W-:Y:S05]  /*8fa0*/  @!P0 NANOSLEEP.SYNCS 0x989680 ;  /* 0x009896800000895d */ /* 0x004fea0003900000 */
[----:B------:R-:W2:Y:S02]  /*8fb0*/  @!P0 SYNCS.PHASECHK.TRANS64 P0, [R3+URZ], R0 ;  /* 0x00000000030085a7 */ /* 0x000ea4000800007f */
[----:B--2---:R-:W-:Y:S05]  /*8fc0*/  @!P0 BRA `(.L_x_188) ;  /* 0xfffffffc00f08947 */ /* 0x004fea000383ffff */
.L_x_184:
[----:B------:R-:W-:Y:S05]  /*8fd0*/  BSYNC B0 ;  /* 0x0000000000007941 */ /* 0x000fea0003800000 */
.L_x_183:
[----:B------:R-:W-:Y:S05]  /*8fe0*/  EXIT ;  /* 0x000000000000794d */ /* 0x000fea0003800000 */
.L_x_17:
[----:B-1----:R-:W-:-:S04]  /*8ff0*/  IMAD.U32 R11, RZ, RZ, UR6 ;  /* 0x00000006ff0b7e24 */ /* 0x002fc8000f8e00ff */
[----:B------:R1:W4:Y:S03]  /*9000*/  SYNCS.PHASECHK.TRANS64.TRYWAIT P0, [R11+URZ], R10 ;  /* 0x0000000a0b0075a7 */ /* 0x000326000800017f */
[----:B----4-:R-:W-:Y:S05]  /*9010*/  @!P0 NANOSLEEP.SYNCS 0x989680 ;  /* 0x009896800000895d */ /* 0x010fea0003900000 */
[----:B------:R-:W4:Y:S02]  /*9020*/  @!P0 SYNCS.PHASECHK.TRANS64 P0, [R11+URZ], R10 ;  /* 0x0000000a0b0085a7 */ /* 0x000f24000800007f */
[----:B----4-:R-:W-:Y:S05]  /*9030*/  @!P0 BRA `(.L_x_17) ;  /* 0xfffffffc00ec8947 */ /* 0x010fea000383ffff */
[----:B------:R-:W-:Y:S05]  /*9040*/  BRA `(.L_x_16) ;  /* 0xffffff8400387947 */ /* 0x000fea000383ffff */
.L_x_23:
[----:B-1----:R-:W-:-:S04]  /*9050*/  IMAD.U32 R140, RZ, RZ, UR12 ;  /* 0x0000000cff8c7e24 */ /* 0x002fc8000f8e00ff */
[----:B------:R1:W4:Y:S03]  /*9060*/  SYNCS.PHASECHK.TRANS64.TRYWAIT P0, [R140+URZ], R11 ;  /* 0x0000000b8c0075a7 */ /* 0x000326000800017f */
[----:B----4-:R-:W-:Y:S05]  /*9070*/  @!P0 NANOSLEEP.SYNCS 0x989680 ;  /* 0x009896800000895d */ /* 0x010fea0003900000 */
[----:B------:R-:W4:Y:S02]  /*9080*/  @!P0 SYNCS.PHASECHK.TRANS64 P0, [R140+URZ], R11 ;  /* 0x0000000b8c0085a7 */ /* 0x000f24000800007f */
[----:B----4-:R-:W-:Y:S05]  /*9090*/  @!P0 BRA `(.L_x_23) ;  /* 0xfffffffc00ec8947 */ /* 0x010fea000383ffff */
[----:B------:R-:W-:Y:S05]  /*90a0*/  BRA `(.L_x_22) ;  /* 0xffffff8c00687947 */ /* 0x000fea000383ffff */
.L_x_170:
[----:B------:R-:W-:Y:S01]  /*90b0*/  BSSY B1, `(.L_x_189) ;  /* 0x0000006000017945 */ /* 0x000fe20003800000 */
[----:B------:R-:W-:-:S07]  /*90c0*/  IMAD.MOV.U32 R7, RZ, RZ, -0x1 ;  /* 0xffffffffff077424 */ /* 0x000fce00078e00ff */
[----:B------:R-:W-:Y:S05]  /*90d0*/  WARPSYNC.COLLECTIVE R7, `(.L_x_190) ;  /* 0x00000000070c7348 */ /* 0x000fea0003c00000 */
[----:B------:R-:W-:Y:S02]  /*90e0*/  ELECT P1, UR62, PT ;  /* 0x00000000003e782f */ /* 0x000fe40003820000 */
[----:B------:R-:W-:Y:S01]  /*90f0*/  MOV R7, UR62 ;  /* 0x0000003e00077c02 */ /* 0x000fe20008000f00 */
[----:B------:R-:W-:Y:S10]  /*9100*/  ENDCOLLECTIVE ;  /* 0x000000000000791b */ /* 0x000ff40003800000 */
.L_x_190:
[----:B------:R-:W-:Y:S05]  /*9110*/  BSYNC B1 ;  /* 0x0000000000017941 */ /* 0x000fea0003800000 */
.L_x_189:
[----:B------:R-:W-:Y:S05]  /*9120*/  BRA `(.L_x_191) ;  /* 0xfffffff000707947 */ /* 0x000fea000383ffff */
.L_x_173:
[----:B-1----:R1:W2:Y:S02]  /*9130*/  SYNCS.PHASECHK.TRANS64.TRYWAIT P1, [R19+URZ+0x18], R10 ;  /* 0x0000180a130075a7 */ /* 0x0022a4000802017f */
[----:B--2---:R-:W-:Y:S05]  /*9140*/  @!P1 NANOSLEEP.SYNCS 0x989680 ;  /* 0x009896800000995d */ /* 0x004fea0003900000 */
[----:B------:R-:W2:Y:S02]  /*9150*/  @!P1 SYNCS.PHASECHK.TRANS64 P1, [R19+URZ+0x18], R10 ;  /* 0x0000180a130095a7 */ /* 0x000ea4000802007f */
[----:B--2---:R-:W-:Y:S05]  /*9160*/  @!P1 BRA `(.L_x_173) ;  /* 0xfffffffc00f09947 */ /* 0x004fea000383ffff */
[----:B------:R-:W-:Y:S05]  /*9170*/  BRA `(.L_x_192) ;  /* 0xfffffff000a47947 */ /* 0x000fea000383ffff */
.L_x_182:
[----:B------:R-:W-:Y:S01]  /*9180*/  BSSY B0, `(.L_x_193) ;  /* 0x0000006000007945 */ /* 0x000fe20003800000 */
[----:B------:R-:W-:-:S07]  /*9190*/  IMAD.MOV.U32 R7, RZ, RZ, -0x1 ;  /* 0xffffffffff077424 */ /* 0x000fce00078e00ff */
[----:B------:R-:W-:Y:S05]  /*91a0*/  WARPSYNC.COLLECTIVE R7, `(.L_x_194) ;  /* 0x00000000070c7348 */ /* 0x000fea0003c00000 */
[----:B------:R-:W-:Y:S02]  /*91b0*/  ELECT P1, UR62, PT ;  /* 0x00000000003e782f */ /* 0x000fe40003820000 */
[----:B------:R-:W-:Y:S01]  /*91c0*/  MOV R7, UR62 ;  /* 0x0000003e00077c02 */ /* 0x000fe20008000f00 */
[----:B------:R-:W-:Y:S10]  /*91d0*/  ENDCOLLECTIVE ;  /* 0x000000000000791b */ /* 0x000ff40003800000 */
.L_x_194:
[----:B------:R-:W-:Y:S05]  /*91e0*/  BSYNC B0 ;  /* 0x0000000000007941 */ /* 0x000fea0003800000 */
.L_x_193:
[----:B------:R-:W-:Y:S01]  /*91f0*/  PLOP3.LUT P0, PT, P1, PT, PT, 0x80, 0x0 ;  /* 0x000000000000781c */ /* 0x000fe20000f0f070 */
[----:B------:R-:W-:-:S12]  /*9200*/  BRA `(.L_x_195) ;  /* 0xfffffff800e87947 */ /* 0x000fd8000383ffff */
.L_x_186:
[----:B0-----:R0:W1:Y:S02]  /*9210*/  SYNCS.PHASECHK.TRANS64.TRYWAIT P0, [R4+URZ], R3 ;  /* 0x00000003040075a7 */ /* 0x001064000800017f */
[----:B-1----:R-:W-:Y:S05]  /*9220*/  @!P0 NANOSLEEP.SYNCS 0x989680 ;  /* 0x009896800000895d */ /* 0x002fea0003900000 */
[----:B------:R-:W1:Y:S02]  /*9230*/  @!P0 SYNCS.PHASECHK.TRANS64 P0, [R4+URZ], R3 ;  /* 0x00000003040085a7 */ /* 0x000e64000800007f */
[----:B-1----:R-:W-:Y:S05]  /*9240*/  @!P0 BRA `(.L_x_186) ;  /* 0xfffffffc00f08947 */ /* 0x002fea000383ffff */
[----:B------:R-:W-:Y:S05]  /*9250*/  BRA `(.L_x_196) ;  /* 0xfffffffc00287947 */ /* 0x000fea000383ffff */
.L_x_187:
[----:B0-----:R0:W1:Y:S02]  /*9260*/  SYNCS.PHASECHK.TRANS64.TRYWAIT P0, [R6+URZ], R5 ;  /* 0x00000005060075a7 */ /* 0x001064000800017f */
[----:B-1----:R-:W-:Y:S05]  /*9270*/  @!P0 NANOSLEEP.SYNCS 0x989680 ;  /* 0x009896800000895d */ /* 0x002fea0003900000 */
[----:B------:R-:W1:Y:S02]  /*9280*/  @!P0 SYNCS.PHASECHK.TRANS64 P0, [R6+URZ], R5 ;  /* 0x00000005060085a7 */ /* 0x000e64000800007f */
[----:B-1----:R-:W-:Y:S05]  /*9290*/  @!P0 BRA `(.L_x_187) ;  /* 0xfffffffc00f08947 */ /* 0x002fea000383ffff */
[----:B------:R-:W-:Y:S05]  /*92a0*/  BRA `(.L_x_197) ;  /* 0xfffffffc00307947 */ /* 0x000fea000383ffff */
.L_x_198:
[----:B------:R-:W-:-:S00]  /*92b0*/  BRA `(.L_x_198) ;  /* 0xfffffffc00fc7947 */ /* 0x000fc0000383ffff */
[----:B------:R-:W-:-:S00]  /*92c0*/  NOP ;  /* 0x0000000000007918 */ /* 0x000fc00000000000 */
        /* <DEDUP_REMOVED lines=11> */
.L_x_199:


//--------------------- .nv.shared._ZN7cutlass13device_kernelINS_4gemm6kernel13GemmUniversalIN4cute5tupleIJiiiiEEENS1_10collective13CollectiveMmaINS1_37MainloopSm90TmaGmmaWarpSpecializedFP8ILi3ENS5_IJNS4_1CILi1EEESB_SB_EEENS1_35KernelTmaWarpSpecializedCooperativeEEENS5_IJNSA_ILi128EEESF_NSA_ILi32EEEEEENS_12float_e5m2_tENS5_IJlSB_lEEESI_SJ_NS4_8TiledMMAINS4_8MMA_AtomIJNS4_4SM904GMMA31MMA_64x128x32_F32E5M2E5M2_SS_TNILNSN_7ScaleInE1ELSP_1EEEEEENS4_6LayoutINS5_IJNSA_ILi2EEESB_SB_EEENS5_IJSB_NSA_ILi0EEESV_EEEEENS5_IJNS4_10UnderscoreESY_SY_EEEEENS4_13SM90_TMA_LOADENS4_14ComposedLayoutINS4_7SwizzleILi1ELi4ELi3EEENS4_18smem_ptr_flag_bitsILi8EEENSS_INS5_IJNSA_ILi8EEESG_EEENS5_IJSG_SB_EEEEEEEvNS4_8identityES11_S1B_vS1C_EENS_8epilogue10collective6detail29Sm90TmaWarpSpecializedAdapterINS1F_15DefaultEpilogueISI_SJ_SJ_NS1E_6thread17LinearCombinationISI_Li1EffLNS1J_9ScaleType4KindE0ELNS_15FloatRoundStyleE2ESI_EENS1_15EpilogueDefaultEEEEEvvEEEEvNT_6ParamsE --------------------------
	.section	.nv.shared._ZN7cutlass13device_kernelINS_4gemm6kernel13GemmUniversalIN4cute5tupleIJiiiiEEENS1_10collective13CollectiveMmaINS1_37MainloopSm90TmaGmmaWarpSpecializedFP8ILi3ENS5_IJNS4_1CILi1EEESB_SB_EEENS1_35KernelTmaWarpSpecializedCooperativeEEENS5_IJNSA_ILi128EEESF_NSA_ILi32EEEEEENS_12float_e5m2_tENS5_IJlSB_lEEESI_SJ_NS4_8TiledMMAINS4_8MMA_AtomIJNS4_4SM904GMMA31MMA_64x128x32_F32E5M2E5M2_SS_TNILNSN_7ScaleInE1ELSP_1EEEEEENS4_6LayoutINS5_IJNSA_ILi2EEESB_SB_EEENS5_IJSB_NSA_ILi0EEESV_EEEEENS5_IJNS4_10UnderscoreESY_SY_EEEEENS4_13SM90_TMA_LOADENS4_14ComposedLayoutINS4_7SwizzleILi1ELi4ELi3EEENS4_18smem_ptr_flag_bitsILi8EEENSS_INS5_IJNSA_ILi8EEESG_EEENS5_IJSG_SB_EEEEEEEvNS4_8identityES11_S1B_vS1C_EENS_8epilogue10collective6detail29Sm90TmaWarpSpecializedAdapterINS1F_15DefaultEpilogueISI_SJ_SJ_NS1E_6thread17LinearCombinationISI_Li1EffLNS1J_9ScaleType4KindE0ELNS_15FloatRoundStyleE2ESI_EENS1_15EpilogueDefaultEEEEEvvEEEEvNT_6ParamsE,"aw",@nobits
	.sectionflags	@""
	.align	16
	.zero		1024


//--------------------- .nv.shared.reserved.0     --------------------------
	.section	.nv.shared.reserved.0,"aw",@nobits
	.weak		__nv_reservedSMEM_offset_0_alias
	.size		__nv_reservedSMEM_offset_0_alias, 0, 0
	.other		__nv_reservedSMEM_offset_0_alias,@"STO_CUDA_RESERVED_SHARED STV_DEFAULT"
__nv_reservedSMEM_offset_0_alias:
	.zero		0


//--------------------- .nv.global                --------------------------
	.section	.nv.global,"aw",@nobits
.nv.global:
	.type		_ZN39_INTERNAL_07f0c1e6_4_k_cu_d315522c_41224cute1_E,@object
	.size		_ZN39_INTERNAL_07f0c1e6_4_k_cu_d315522c_41224cute1_E,(_ZN39_INTERNAL_07f0c1e6_4_k_cu_d315522c_41224cuda3std3__45__cpo6cbeginE - _ZN39_INTERNAL_07f0c1e6_4_k_cu_d315522c_41224cute1_E)
_ZN39_INTERNAL_07f0c1e6_4_k_cu_d315522c_41224cute1_E:
	.zero		1
	.type		_ZN39_INTERNAL_07f0c1e6_4_k_cu_d315522c_41224cuda3std3__45__cpo6cbeginE,@object
	.size		_ZN39_INTERNAL_07f0c1e6_4_k_cu_d315522c_41224cuda3std3__45__cpo6cbeginE,(_ZN39_INTERNAL_07f0c1e6_4_k_cu_d315522c_41224cuda3std3__48in_placeE - _ZN39_INTERNAL_07f0c1e6_4_k_cu_d315522c_41224cuda3std3__45__cpo6cbeginE)
_ZN39_INTERNAL_07f0c1e6_4_k_cu_d315522c_41224cuda3std3__45__cpo6cbeginE:
	.zero		1
	.type		_ZN39_INTERNAL_07f0c1e6_4_k_cu_d315522c_41224cuda3std3__48in_placeE,@object
	.size		_ZN39_INTERNAL_07f0c1e6_4_k_cu_d315522c_41224cuda3std3__48in_placeE,(_ZN39_INTERNAL_07f0c1e6_4_k_cu_d315522c_41224cuda3std6ranges3__45__cpo9iter_moveE - _ZN39_INTERNAL_07f0c1e6_4_k_cu_d315522c_41224cuda3std3__48in_placeE)
_ZN39_INTERNAL_07f0c1e6_4_k_cu_d315522c_41224cuda3std3__48in_placeE:
	.zero		1
	.type		_ZN39_INTERNAL_07f0c1e6_4_k_cu_d315522c_41224cuda3std6ranges3__45__cpo9iter_moveE,@object
	.size		_ZN39_INTERNAL_07f0c1e6_4_k_cu_d315522c_41224cuda3std6ranges3__45__cpo9iter_moveE,(_ZN39_INTERNAL_07f0c1e6_4_k_cu_d315522c_41224cuda3std3__45__cpo5beginE - _ZN39_INTERNAL_07f0c1e6_4_k_cu_d315522c_41224cuda3std6ranges3__45__cpo9iter_moveE)
_ZN39_INTERNAL_07f0c1e6_4_k_cu_d315522c_41224cuda3std6ranges3__45__cpo9iter_moveE:
	.zero		1
	.type		_ZN39_INTERNAL_07f0c1e6_4_k_cu_d315522c_41224cuda3std3__45__cpo5beginE,@object
	.size		_ZN39_INTERNAL_07f0c1e6_4_k_cu_d315522c_41224cuda3std3__45__cpo5beginE,(_ZN39_INTERNAL_07f0c1e6_4_k_cu_d315522c_41224cuda3std3__441_GLOBAL__N__07f0c1e6_4_k_cu_d315522c_41226ignoreE - _ZN39_INTERNAL_07f0c1e6_4_k_cu_d315522c_41224cuda3std3__45__cpo5beginE)
_ZN39_INTERNAL_07f0c1e6_4_k_cu_d315522c_41224cuda3std3__45__cpo5beginE:
	.zero		1
	.type		_ZN39_INTERNAL_07f0c1e6_4_k_cu_d315522c_41224cuda3std3__441_GLOBAL__N__07f0c1e6_4_k_cu_d315522c_41226ignoreE,@object
	.size		_ZN39_INTERNAL_07f0c1e6_4_k_cu_d315522c_41224cuda3std3__441_GLOBAL__N__07f0c1e6_4_k_cu_d315522c_41226ignoreE,(_ZN39_INTERNAL_07f0c1e6_4_k_cu_d315522c_41224cute7productE - _ZN39_INTERNAL_07f0c1e6_4_k_cu_d315522c_41224cuda3std3__441_GLOBAL__N__07f0c1e6_4_k_cu_d315522c_41226ignoreE)
_ZN39_INTERNAL_07f0c1e6_4_k_cu_d315522c_41224cuda3std3__441_GLOBAL__N__07f0c1e6_4_k_cu_d315522c_41226ignoreE:
	.zero		1
	.type		_ZN39_INTERNAL_07f0c1e6_4_k_cu_d315522c_41224cute7productE,@object
	.size		_ZN39_INTERNAL_07f0c1e6_4_k_cu_d315522c_41224cute7productE,(_ZN39_INTERNAL_07f0c1e6_4_k_cu_d315522c_41224cuda3std3__45__cpo3endE - _ZN39_INTERNAL_07f0c1e6_4_k_cu_d315522c_41224cute7productE)
_ZN39_INTERNAL_07f0c1e6_4_k_cu_d315522c_41224cute7productE:
	.zero		1
	.type		_ZN39_INTERNAL_07f0c1e6_4_k_cu_d315522c_41224cuda3std3__45__cpo3endE,@object
	.size		_ZN39_INTERNAL_07f0c1e6_4_k_cu_d315522c_41224cuda3std3__45__cpo3endE,(_ZN39_INTERNAL_07f0c1e6_4_k_cu_d315522c_41224cuda3std3__419piecewise_constructE - _ZN39_INTERNAL_07f0c1e6_4_k_cu_d315522c_41224cuda3std3__45__cpo3endE)
_ZN39_INTERNAL_07f0c1e6_4_k_cu_d315522c_41224cuda3std3__45__cpo3endE:
	.zero		1
	.type		_ZN39_INTERNAL_07f0c1e6_4_k_cu_d315522c_41224cuda3std3__419piecewise_constructE,@object
	.size		_ZN39_INTERNAL_07f0c1e6_4_k_cu_d315522c_41224cuda3std3__419piecewise_constructE,(_ZN39_INTERNAL_07f0c1e6_4_k_cu_d315522c_41224cuda3std3__45__cpo4cendE - _ZN39_INTERNAL_07f0c1e6_4_k_cu_d315522c_41224cuda3std3__419piecewise_constructE)
_ZN39_INTERNAL_07f0c1e6_4_k_cu_d315522c_41224cuda3std3__419piecewise_constructE:
	.zero		1
	.type		_ZN39_INTERNAL_07f0c1e6_4_k_cu_d315522c_41224cuda3std3__45__cpo4cendE,@object
	.size		_ZN39_INTERNAL_07f0c1e6_4_k_cu_d315522c_41224cuda3std3__45__cpo4cendE,(_ZN39_INTERNAL_07f0c1e6_4_k_cu_d315522c_41224cuda3std6ranges3__45__cpo4swapE - _ZN39_INTERNAL_07f0c1e6_4_k_cu_d315522c_41224cuda3std3__45__cpo4cendE)
_ZN39_INTERNAL_07f0c1e6_4_k_cu_d315522c_41224cuda3std3__45__cpo4cendE:
	.zero		1
	.type		_ZN39_INTERNAL_07f0c1e6_4_k_cu_d315522c_41224cuda3std6ranges3__45__cpo4swapE,@object
	.size		_ZN39_INTERNAL_07f0c1e6_4_k_cu_d315522c_41224cuda3std6ranges3__45__cpo4swapE,(.L_7 - _ZN39_INTERNAL_07f0c1e6_4_k_cu_d315522c_41224cuda3std6ranges3__45__cpo4swapE)
_ZN39_INTERNAL_07f0c1e6_4_k_cu_d315522c_41224cuda3std6ranges3__45__cpo4swapE:
	.zero		1
.L_7:


//--------------------- .nv.constant0._ZN7cutlass13device_kernelINS_4gemm6kernel13GemmUniversalIN4cute5tupleIJiiiiEEENS1_10collective13CollectiveMmaINS1_37MainloopSm90TmaGmmaWarpSpecializedFP8ILi3ENS5_IJNS4_1CILi1EEESB_SB_EEENS1_35KernelTmaWarpSpecializedCooperativeEEENS5_IJNSA_ILi128EEESF_NSA_ILi32EEEEEENS_12float_e5m2_tENS5_IJlSB_lEEESI_SJ_NS4_8TiledMMAINS4_8MMA_AtomIJNS4_4SM904GMMA31MMA_64x128x32_F32E5M2E5M2_SS_TNILNSN_7ScaleInE1ELSP_1EEEEEENS4_6LayoutINS5_IJNSA_ILi2EEESB_SB_EEENS5_IJSB_NSA_ILi0EEESV_EEEEENS5_IJNS4_10UnderscoreESY_SY_EEEEENS4_13SM90_TMA_LOADENS4_14ComposedLayoutINS4_7SwizzleILi1ELi4ELi3EEENS4_18smem_ptr_flag_bitsILi8EEENSS_INS5_IJNSA_ILi8EEESG_EEENS5_IJSG_SB_EEEEEEEvNS4_8identityES11_S1B_vS1C_EENS_8epilogue10collective6detail29Sm90TmaWarpSpecializedAdapterINS1F_15DefaultEpilogueISI_SJ_SJ_NS1E_6thread17LinearCombinationISI_Li1EffLNS1J_9ScaleType4KindE0ELNS_15FloatRoundStyleE2ESI_EENS1_15EpilogueDefaultEEEEEvvEEEEvNT_6ParamsE --------------------------
	.section	.nv.constant0._ZN7cutlass13device_kernelINS_4gemm6kernel13GemmUniversalIN4cute5tupleIJiiiiEEENS1_10collective13CollectiveMmaINS1_37MainloopSm90TmaGmmaWarpSpecializedFP8ILi3ENS5_IJNS4_1CILi1EEESB_SB_EEENS1_35KernelTmaWarpSpecializedCooperativeEEENS5_IJNSA_ILi128EEESF_NSA_ILi32EEEEEENS_12float_e5m2_tENS5_IJlSB_lEEESI_SJ_NS4_8TiledMMAINS4_8MMA_AtomIJNS4_4SM904GMMA31MMA_64x128x32_F32E5M2E5M2_SS_TNILNSN_7ScaleInE1ELSP_1EEEEEENS4_6LayoutINS5_IJNSA_ILi2EEESB_SB_EEENS5_IJSB_NSA_ILi0EEESV_EEEEENS5_IJNS4_10UnderscoreESY_SY_EEEEENS4_13SM90_TMA_LOADENS4_14ComposedLayoutINS4_7SwizzleILi1ELi4ELi3EEENS4_18smem_ptr_flag_bitsILi8EEENSS_INS5_IJNSA_ILi8EEESG_EEENS5_IJSG_SB_EEEEEEEvNS4_8identityES11_S1B_vS1C_EENS_8epilogue10collective6detail29Sm90TmaWarpSpecializedAdapterINS1F_15DefaultEpilogueISI_SJ_SJ_NS1E_6thread17LinearCombinationISI_Li1EffLNS1J_9ScaleType4KindE0ELNS_15FloatRoundStyleE2ESI_EENS1_15EpilogueDefaultEEEEEvvEEEEvNT_6ParamsE,"a",@progbits
	.sectionflags	@""
	.align	4
.nv.constant0._ZN7cutlass13device_kernelINS_4gemm6kernel13GemmUniversalIN4cute5tupleIJiiiiEEENS1_10collective13CollectiveMmaINS1_37MainloopSm90TmaGmmaWarpSpecializedFP8ILi3ENS5_IJNS4_1CILi1EEESB_SB_EEENS1_35KernelTmaWarpSpecializedCooperativeEEENS5_IJNSA_ILi128EEESF_NSA_ILi32EEEEEENS_12float_e5m2_tENS5_IJlSB_lEEESI_SJ_NS4_8TiledMMAINS4_8MMA_AtomIJNS4_4SM904GMMA31MMA_64x128x32_F32E5M2E5M2_SS_TNILNSN_7ScaleInE1ELSP_1EEEEEENS4_6LayoutINS5_IJNSA_ILi2EEESB_SB_EEENS5_IJSB_NSA_ILi0EEESV_EEEEENS5_IJNS4_10UnderscoreESY_SY_EEEEENS4_13SM90_TMA_LOADENS4_14ComposedLayoutINS4_7SwizzleILi1ELi4ELi3EEENS4_18smem_ptr_flag_bitsILi8EEENSS_INS5_IJNSA_ILi8EEESG_EEENS5_IJSG_SB_EEEEEEEvNS4_8identityES11_S1B_vS1C_EENS_8epilogue10collective6detail29Sm90TmaWarpSpecializedAdapterINS1F_15DefaultEpilogueISI_SJ_SJ_NS1E_6thread17LinearCombinationISI_Li1EffLNS1J_9ScaleType4KindE0ELNS_15FloatRoundStyleE2ESI_EENS1_15EpilogueDefaultEEEEEvvEEEEvNT_6ParamsE:
	.zero		1664


//--------------------- SYMBOLS --------------------------

	.type		.nv.reservedSmem.offset0,@object
	.size		.nv.reservedSmem.offset0,0x4
